	.target	sm_100a

	.elftype	@"ET_EXEC"


//--------------------- .note.nv.tkinfo           --------------------------
	.section	.note.nv.tkinfo,"",@"SHT_NOTE"
	.sectionflags	@"SHF_NOTE_NV_TKINFO"
	.tkinfo
        /*0018*/ 	.word	0x00000002
        /*0030*/ 	.string	""
        /*0030*/ 	.string	"ptxas"
        /*0030*/ 	.string	"Cuda compilation tools, release 13.0, V13.0.88"
        /*0030*/ 	.string	"Build cuda_13.0.r13.0/compiler.36424714_0"
        /*0030*/ 	.string	"-arch sm_100a -m 64 "



//--------------------- .note.nv.cuinfo           --------------------------
	.section	.note.nv.cuinfo,"",@"SHT_NOTE"
	.sectionflags	@"SHF_NOTE_NV_CUINFO"
        /*0018*/ 	.short	0x0002
        /*001a*/ 	.short	0x0064
        /*001c*/ 	.short	0x0082
	.zero		2


//--------------------- .nv.info                  --------------------------
	.section	.nv.info,"",@"SHT_CUDA_INFO"
	.align	4


	//----- nvinfo : EIATTR_REGCOUNT
	.align		4
        /*0000*/ 	.byte	0x04, 0x2f
        /*0002*/ 	.short	(.L_19 - .L_18)
	.align		4
.L_18:
        /*0004*/ 	.word	index@(_ZN7cutlass13device_kernelINS_4conv6kernel13ConvUniversalINS1_16ConvProblemShapeILNS1_8OperatorE1ELi2EEENS1_10collective14CollectiveConvINS1_47MainloopSm100TmaUmmaWarpSpecializedImplicitGemmILS5_1ELi17ELi2ELi1ELi2EN4cute5tupleIJNSA_1CILi2EEENSC_ILi1EEESE_EEEEENSB_IJNSC_ILi64EEENSC_ILi128EEENSB_IJNSC_ILi32EEEEEEEEENS_6half_tESM_NSA_8TiledMMAINSA_8MMA_AtomIJNSA_20SM100_MMA_F16BF16_SSISM_SM_fLi64ELi128ELNSA_4UMMA5MajorE0ELSR_1ELNSQ_7ScaleInE0ELSS_0EEEEEENSA_6LayoutINSB_IJSE_SE_SE_EEENSB_IJNSC_ILi0EEESX_SX_EEEEENSB_IJNSA_10UnderscoreES10_S10_EEEEENS7_6detail27Sm100ImplicitGemmTileTraitsINSA_20SM90_TMA_LOAD_IM2COLENSA_14ComposedLayoutINSA_7SwizzleILi2ELi4ELi3EEENSA_18smem_ptr_flag_bitsILi16EEENSV_INSB_IJNSC_ILi8EEESJ_EEENSB_IJSJ_SE_EEEEEEEvEENS14_INSA_23SM90_TMA_LOAD_MULTICASTENS16_INS17_ILi3ELi4ELi3EEES1A_NSV_INSB_IJSH_S1B_EEENSB_IJSE_SH_EEEEEEEvEEEENS_8epilogue10collective18CollectiveEpilogueINS1P_23Sm100TmaWarpSpecializedILi4ELi2ELi16ELb1ELb0EEEJSL_NSB_IJNSV_ISH_SE_EENSV_ISJ_SE_EEEEESM_NSB_IJNSB_IJlllEEESE_SX_EEESM_S1Y_NS1P_6fusion15FusionCallbacksIS1T_NS1Z_17LinearCombinationISM_fSM_fLNS_15FloatRoundStyleE2EEESL_S1W_JEEENSA_5SM1004TMEM4LOAD26SM100_TMEM_LOAD_16dp256b4xES15_S1F_NSA_17SM75_U32x4_LDSM_NENSA_21SM90_TMA_STORE_IM2COLES1F_NSA_17SM90_U32x4_STSM_NENSA_39AutoVectorizingCopyWithAssumedAlignmentILi128EEEEEEvvEEEEvNT_6ParamsE)
        /*0008*/ 	.word	0x00000060


	//----- nvinfo : EIATTR_FRAME_SIZE
	.align		4
.L_19:
        /*000c*/ 	.byte	0x04, 0x11
        /*000e*/ 	.short	(.L_21 - .L_20)
	.align		4
.L_20:
        /*0010*/ 	.word	index@($__internal_2_$__cuda_sm10x_tcgen05_guardrail_trap_unallocated_columns_being_dealloced)
        /*0014*/ 	.word	0x00000008


	//----- nvinfo : EIATTR_FRAME_SIZE
	.align		4
.L_21:
        /*0018*/ 	.byte	0x04, 0x11
        /*001a*/ 	.short	(.L_23 - .L_22)
	.align		4
.L_22:
        /*001c*/ 	.word	index@($__internal_1_$__cuda_sm10x_tcgen05_guardrail_trap_phase_invalid_during_alloc)
        /*0020*/ 	.word	0x00000008


	//----- nvinfo : EIATTR_FRAME_SIZE
	.align		4
.L_23:
        /*0024*/ 	.byte	0x04, 0x11
        /*0026*/ 	.short	(.L_25 - .L_24)
	.align		4
.L_24:
        /*0028*/ 	.word	index@($__internal_0_$__cuda_sm10x_tcgen05_guardrail_trap_col_being_dealloced_not_returned_by_alloc)
        /*002c*/ 	.word	0x00000008


	//----- nvinfo : EIATTR_FRAME_SIZE
	.align		4
.L_25:
        /*0030*/ 	.byte	0x04, 0x11
        /*0032*/ 	.short	(.L_27 - .L_26)
	.align		4
.L_26:
        /*0034*/ 	.word	index@(_ZN7cutlass13device_kernelINS_4conv6kernel13ConvUniversalINS1_16ConvProblemShapeILNS1_8OperatorE1ELi2EEENS1_10collective14CollectiveConvINS1_47MainloopSm100TmaUmmaWarpSpecializedImplicitGemmILS5_1ELi17ELi2ELi1ELi2EN4cute5tupleIJNSA_1CILi2EEENSC_ILi1EEESE_EEEEENSB_IJNSC_ILi64EEENSC_ILi128EEENSB_IJNSC_ILi32EEEEEEEEENS_6half_tESM_NSA_8TiledMMAINSA_8MMA_AtomIJNSA_20SM100_MMA_F16BF16_SSISM_SM_fLi64ELi128ELNSA_4UMMA5MajorE0ELSR_1ELNSQ_7ScaleInE0ELSS_0EEEEEENSA_6LayoutINSB_IJSE_SE_SE_EEENSB_IJNSC_ILi0EEESX_SX_EEEEENSB_IJNSA_10UnderscoreES10_S10_EEEEENS7_6detail27Sm100ImplicitGemmTileTraitsINSA_20SM90_TMA_LOAD_IM2COLENSA_14ComposedLayoutINSA_7SwizzleILi2ELi4ELi3EEENSA_18smem_ptr_flag_bitsILi16EEENSV_INSB_IJNSC_ILi8EEESJ_EEENSB_IJSJ_SE_EEEEEEEvEENS14_INSA_23SM90_TMA_LOAD_MULTICASTENS16_INS17_ILi3ELi4ELi3EEES1A_NSV_INSB_IJSH_S1B_EEENSB_IJSE_SH_EEEEEEEvEEEENS_8epilogue10collective18CollectiveEpilogueINS1P_23Sm100TmaWarpSpecializedILi4ELi2ELi16ELb1ELb0EEEJSL_NSB_IJNSV_ISH_SE_EENSV_ISJ_SE_EEEEESM_NSB_IJNSB_IJlllEEESE_SX_EEESM_S1Y_NS1P_6fusion15FusionCallbacksIS1T_NS1Z_17LinearCombinationISM_fSM_fLNS_15FloatRoundStyleE2EEESL_S1W_JEEENSA_5SM1004TMEM4LOAD26SM100_TMEM_LOAD_16dp256b4xES15_S1F_NSA_17SM75_U32x4_LDSM_NENSA_21SM90_TMA_STORE_IM2COLES1F_NSA_17SM90_U32x4_STSM_NENSA_39AutoVectorizingCopyWithAssumedAlignmentILi128EEEEEEvvEEEEvNT_6ParamsE)
        /*0038*/ 	.word	0x00000008


	//----- nvinfo : EIATTR_MIN_STACK_SIZE
	.align		4
.L_27:
        /*003c*/ 	.byte	0x04, 0x12
        /*003e*/ 	.short	(.L_29 - .L_28)
	.align		4
.L_28:
        /*0040*/ 	.word	index@(_ZN7cutlass13device_kernelINS_4conv6kernel13ConvUniversalINS1_16ConvProblemShapeILNS1_8OperatorE1ELi2EEENS1_10collective14CollectiveConvINS1_47MainloopSm100TmaUmmaWarpSpecializedImplicitGemmILS5_1ELi17ELi2ELi1ELi2EN4cute5tupleIJNSA_1CILi2EEENSC_ILi1EEESE_EEEEENSB_IJNSC_ILi64EEENSC_ILi128EEENSB_IJNSC_ILi32EEEEEEEEENS_6half_tESM_NSA_8TiledMMAINSA_8MMA_AtomIJNSA_20SM100_MMA_F16BF16_SSISM_SM_fLi64ELi128ELNSA_4UMMA5MajorE0ELSR_1ELNSQ_7ScaleInE0ELSS_0EEEEEENSA_6LayoutINSB_IJSE_SE_SE_EEENSB_IJNSC_ILi0EEESX_SX_EEEEENSB_IJNSA_10UnderscoreES10_S10_EEEEENS7_6detail27Sm100ImplicitGemmTileTraitsINSA_20SM90_TMA_LOAD_IM2COLENSA_14ComposedLayoutINSA_7SwizzleILi2ELi4ELi3EEENSA_18smem_ptr_flag_bitsILi16EEENSV_INSB_IJNSC_ILi8EEESJ_EEENSB_IJSJ_SE_EEEEEEEvEENS14_INSA_23SM90_TMA_LOAD_MULTICASTENS16_INS17_ILi3ELi4ELi3EEES1A_NSV_INSB_IJSH_S1B_EEENSB_IJSE_SH_EEEEEEEvEEEENS_8epilogue10collective18CollectiveEpilogueINS1P_23Sm100TmaWarpSpecializedILi4ELi2ELi16ELb1ELb0EEEJSL_NSB_IJNSV_ISH_SE_EENSV_ISJ_SE_EEEEESM_NSB_IJNSB_IJlllEEESE_SX_EEESM_S1Y_NS1P_6fusion15FusionCallbacksIS1T_NS1Z_17LinearCombinationISM_fSM_fLNS_15FloatRoundStyleE2EEESL_S1W_JEEENSA_5SM1004TMEM4LOAD26SM100_TMEM_LOAD_16dp256b4xES15_S1F_NSA_17SM75_U32x4_LDSM_NENSA_21SM90_TMA_STORE_IM2COLES1F_NSA_17SM90_U32x4_STSM_NENSA_39AutoVectorizingCopyWithAssumedAlignmentILi128EEEEEEvvEEEEvNT_6ParamsE)
        /*0044*/ 	.word	0x00000008
.L_29:


//--------------------- .nv.compat                --------------------------
	.section	.nv.compat,"",@"SHT_CUDA_COMPAT_INFO"
	.align	4
        /*0000*/ 	.byte	0x02, 0x09, 0x01, 0x00, 0x02, 0x02, 0x02, 0x00, 0x02, 0x05, 0x05, 0x00, 0x03, 0x07, 0x01, 0x01
        /*0010*/ 	.byte	0x02, 0x03, 0x01, 0x00, 0x02, 0x06, 0x01, 0x00, 0x04, 0x0b, 0x08, 0x00, 0x09, 0x00, 0x00, 0x00
        /*0020*/ 	.byte	0x00, 0x00, 0x00, 0x00


//--------------------- .nv.info._ZN7cutlass13device_kernelINS_4conv6kernel13ConvUniversalINS1_16ConvProblemShapeILNS1_8OperatorE1ELi2EEENS1_10collective14CollectiveConvINS1_47MainloopSm100TmaUmmaWarpSpecializedImplicitGemmILS5_1ELi17ELi2ELi1ELi2EN4cute5tupleIJNSA_1CILi2EEENSC_ILi1EEESE_EEEEENSB_IJNSC_ILi64EEENSC_ILi128EEENSB_IJNSC_ILi32EEEEEEEEENS_6half_tESM_NSA_8TiledMMAINSA_8MMA_AtomIJNSA_20SM100_MMA_F16BF16_SSISM_SM_fLi64ELi128ELNSA_4UMMA5MajorE0ELSR_1ELNSQ_7ScaleInE0ELSS_0EEEEEENSA_6LayoutINSB_IJSE_SE_SE_EEENSB_IJNSC_ILi0EEESX_SX_EEEEENSB_IJNSA_10UnderscoreES10_S10_EEEEENS7_6detail27Sm100ImplicitGemmTileTraitsINSA_20SM90_TMA_LOAD_IM2COLENSA_14ComposedLayoutINSA_7SwizzleILi2ELi4ELi3EEENSA_18smem_ptr_flag_bitsILi16EEENSV_INSB_IJNSC_ILi8EEESJ_EEENSB_IJSJ_SE_EEEEEEEvEENS14_INSA_23SM90_TMA_LOAD_MULTICASTENS16_INS17_ILi3ELi4ELi3EEES1A_NSV_INSB_IJSH_S1B_EEENSB_IJSE_SH_EEEEEEEvEEEENS_8epilogue10collective18CollectiveEpilogueINS1P_23Sm100TmaWarpSpecializedILi4ELi2ELi16ELb1ELb0EEEJSL_NSB_IJNSV_ISH_SE_EENSV_ISJ_SE_EEEEESM_NSB_IJNSB_IJlllEEESE_SX_EEESM_S1Y_NS1P_6fusion15FusionCallbacksIS1T_NS1Z_17LinearCombinationISM_fSM_fLNS_15FloatRoundStyleE2EEESL_S1W_JEEENSA_5SM1004TMEM4LOAD26SM100_TMEM_LOAD_16dp256b4xES15_S1F_NSA_17SM75_U32x4_LDSM_NENSA_21SM90_TMA_STORE_IM2COLES1F_NSA_17SM90_U32x4_STSM_NENSA_39AutoVectorizingCopyWithAssumedAlignmentILi128EEEEEEvvEEEEvNT_6ParamsE --------------------------
	.section	.nv.info._ZN7cutlass13device_kernelINS_4conv6kernel13ConvUniversalINS1_16ConvProblemShapeILNS1_8OperatorE1ELi2EEENS1_10collective14CollectiveConvINS1_47MainloopSm100TmaUmmaWarpSpecializedImplicitGemmILS5_1ELi17ELi2ELi1ELi2EN4cute5tupleIJNSA_1CILi2EEENSC_ILi1EEESE_EEEEENSB_IJNSC_ILi64EEENSC_ILi128EEENSB_IJNSC_ILi32EEEEEEEEENS_6half_tESM_NSA_8TiledMMAINSA_8MMA_AtomIJNSA_20SM100_MMA_F16BF16_SSISM_SM_fLi64ELi128ELNSA_4UMMA5MajorE0ELSR_1ELNSQ_7ScaleInE0ELSS_0EEEEEENSA_6LayoutINSB_IJSE_SE_SE_EEENSB_IJNSC_ILi0EEESX_SX_EEEEENSB_IJNSA_10UnderscoreES10_S10_EEEEENS7_6detail27Sm100ImplicitGemmTileTraitsINSA_20SM90_TMA_LOAD_IM2COLENSA_14ComposedLayoutINSA_7SwizzleILi2ELi4ELi3EEENSA_18smem_ptr_flag_bitsILi16EEENSV_INSB_IJNSC_ILi8EEESJ_EEENSB_IJSJ_SE_EEEEEEEvEENS14_INSA_23SM90_TMA_LOAD_MULTICASTENS16_INS17_ILi3ELi4ELi3EEES1A_NSV_INSB_IJSH_S1B_EEENSB_IJSE_SH_EEEEEEEvEEEENS_8epilogue10collective18CollectiveEpilogueINS1P_23Sm100TmaWarpSpecializedILi4ELi2ELi16ELb1ELb0EEEJSL_NSB_IJNSV_ISH_SE_EENSV_ISJ_SE_EEEEESM_NSB_IJNSB_IJlllEEESE_SX_EEESM_S1Y_NS1P_6fusion15FusionCallbacksIS1T_NS1Z_17LinearCombinationISM_fSM_fLNS_15FloatRoundStyleE2EEESL_S1W_JEEENSA_5SM1004TMEM4LOAD26SM100_TMEM_LOAD_16dp256b4xES15_S1F_NSA_17SM75_U32x4_LDSM_NENSA_21SM90_TMA_STORE_IM2COLES1F_NSA_17SM90_U32x4_STSM_NENSA_39AutoVectorizingCopyWithAssumedAlignmentILi128EEEEEEvvEEEEvNT_6ParamsE,"",@"SHT_CUDA_INFO"
	.sectionflags	@""
	.align	4


	//----- nvinfo : EIATTR_CUDA_API_VERSION
	.align		4
        /*0000*/ 	.byte	0x04, 0x37
        /*0002*/ 	.short	(.L_31 - .L_30)
.L_30:
        /*0004*/ 	.word	0x00000082


	//----- nvinfo : EIATTR_KPARAM_INFO
	.align		4
.L_31:
        /*0008*/ 	.byte	0x04, 0x17
        /*000a*/ 	.short	(.L_33 - .L_32)
.L_32:
        /*000c*/ 	.word	0x00000000
        /*0010*/ 	.short	0x0000
        /*0012*/ 	.short	0x0000
        /*0014*/ 	.byte	0x00, 0xf0, 0x01, 0x20


	//----- nvinfo : EIATTR_AT_ENTRY_FRAGMENTS
	.align		4
.L_33:
        /*0018*/ 	.byte	0x04, 0x4f
        /*001a*/ 	.short	(.L_35 - .L_34)


	//   ....[0]....
.L_34:
        /*001c*/ 	.word	0x00000006


	//----- nvinfo : EIATTR_RESERVED_SMEM_USED
	.align		4
.L_35:
        /*0020*/ 	.byte	0x01, 0x41
	.zero		2


	//----- nvinfo : EIATTR_SPARSE_MMA_MASK
	.align		4
        /*0024*/ 	.byte	0x03, 0x50
        /*0026*/ 	.short	0x0000


	//----- nvinfo : EIATTR_TCGEN05_1CTA_USED
	.align		4
        /*0028*/ 	.byte	0x01, 0x51
	.zero		2


	//----- nvinfo : EIATTR_MAXREG_COUNT
	.align		4
        /*002c*/ 	.byte	0x03, 0x1b
        /*002e*/ 	.short	0x00ff


	//----- nvinfo : EIATTR_NUM_BARRIERS
	.align		4
        /*0030*/ 	.byte	0x02, 0x4c
        /*0032*/ 	.byte	0x07
	.zero		1


	//----- nvinfo : EIATTR_EXTERNS
	.align		4
        /*0034*/ 	.byte	0x04, 0x0f
        /*0036*/ 	.short	(.L_37 - .L_36)


	//   ....[0]....
	.align		4
.L_36:
        /*0038*/ 	.word	index@(__assertfail)


	//----- nvinfo : EIATTR_MERCURY_ISA_VERSION
	.align		4
.L_37:
        /*003c*/ 	.byte	0x03, 0x5f
        /*003e*/ 	.short	0x0101


	//----- nvinfo : EIATTR_INT_WARP_WIDE_INSTR_OFFSETS
	.align		4
        /*0040*/ 	.byte	0x04, 0x31
        /*0042*/ 	.short	(.L_39 - .L_38)


	//   ....[0]....
.L_38:
        /*0044*/ 	.word	0x000043b0


	//   ....[1]....
        /*0048*/ 	.word	0x000043d0


	//   ....[2]....
        /*004c*/ 	.word	0x00004400


	//   ....[3]....
        /*0050*/ 	.word	0x00004ed0


	//   ....[4]....
        /*0054*/ 	.word	0x00004ef0


	//   ....[5]....
        /*0058*/ 	.word	0x00005010


	//   ....[6]....
        /*005c*/ 	.word	0x00005030


	//   ....[7]....
        /*0060*/ 	.word	0x000051a0


	//   ....[8]....
        /*0064*/ 	.word	0x000051c0


	//   ....[9]....
        /*0068*/ 	.word	0x00005410


	//   ....[10]....
        /*006c*/ 	.word	0x00005420


	//----- nvinfo : EIATTR_COOP_GROUP_MASK_REGIDS
	.align		4
.L_39:
        /*0070*/ 	.byte	0x04, 0x29
        /*0072*/ 	.short	(.L_41 - .L_40)


	//   ....[0]....
.L_40:
        /*0074*/ 	.word	0xffffffff


	//   ....[1]....
        /*0078*/ 	.word	0xffffffff


	//   ....[2]....
        /*007c*/ 	.word	0xffffffff


	//   ....[3]....
        /*0080*/ 	.word	0xffffffff


	//   ....[4]....
        /*0084*/ 	.word	0xffffffff


	//   ....[5]....
        /*0088*/ 	.word	0xffffffff


	//   ....[6]....
        /*008c*/ 	.word	0xffffffff


	//   ....[7]....
        /*0090*/ 	.word	0xffffffff


	//   ....[8]....
        /*0094*/ 	.word	0xffffffff


	//   ....[9]....
        /*0098*/ 	.word	0xffffffff


	//   ....[10]....
        /*009c*/ 	.word	0xffffffff


	//   ....[11]....
        /*00a0*/ 	.word	0xffffffff


	//   ....[12]....
        /*00a4*/ 	.word	0xffffffff


	//----- nvinfo : EIATTR_COOP_GROUP_INSTR_OFFSETS
	.align		4
.L_41:
        /*00a8*/ 	.byte	0x04, 0x28
        /*00aa*/ 	.short	(.L_43 - .L_42)


	//   ....[0]....
.L_42:
        /*00ac*/ 	.word	0x000000a0


	//   ....[1]....
        /*00b0*/ 	.word	0x000004e0


	//   ....[2]....
        /*00b4*/ 	.word	0x00000840


	//   ....[3]....
        /*00b8*/ 	.word	0x000009e0


	//   ....[4]....
        /*00bc*/ 	.word	0x00000ae0


	//   ....[5]....
        /*00c0*/ 	.word	0x00000c30


	//   ....[6]....
        /*00c4*/ 	.word	0x00000e30


	//   ....[7]....
        /*00c8*/ 	.word	0x000025b0


	//   ....[8]....
        /*00cc*/ 	.word	0x000037e0


	//   ....[9]....
        /*00d0*/ 	.word	0x000039f0


	//   ....[10]....
        /*00d4*/ 	.word	0x00003a20


	//   ....[11]....
        /*00d8*/ 	.word	0x00004290


	//   ....[12]....
        /*00dc*/ 	.word	0x000044d0


	//----- nvinfo : EIATTR_VRC_CTA_INIT_COUNT
	.align		4
.L_43:
        /*00e0*/ 	.byte	0x02, 0x4a
        /*00e2*/ 	.byte	0x80
	.zero		1


	//----- nvinfo : EIATTR_SYSCALL_OFFSETS
	.align		4
        /*00e4*/ 	.byte	0x04, 0x46
        /*00e6*/ 	.short	(.L_45 - .L_44)


	//   ....[0]....
.L_44:
        /*00e8*/ 	.word	0x00006020


	//   ....[1]....
        /*00ec*/ 	.word	0x00006110


	//   ....[2]....
        /*00f0*/ 	.word	0x000068e0


	//   ....[3]....
        /*00f4*/ 	.word	0x000071b0


	//   ....[4]....
        /*00f8*/ 	.word	0x00007a40


	//   ....[5]....
        /*00fc*/ 	.word	0x000082c0


	//----- nvinfo : EIATTR_MBARRIER_INSTR_OFFSETS
	.align		4
.L_45:
        /*0100*/ 	.byte	0x04, 0x39
        /*0102*/ 	.short	(.L_47 - .L_46)


	//   ....[0]....
.L_46:
        /*0104*/ 	.word	0x00000600
        /*0108*/ 	.word	0x000000ff
        /*010c*/ 	.word	0x00000000
        /*0110*/ 	.short	0x0100
        /*0112*/ 	.byte	0x07
	.zero		1


	//   ....[1]....
        /*0114*/ 	.word	0x00000610
        /*0118*/ 	.word	0x000000ff
        /*011c*/ 	.word	0x00000088
        /*0120*/ 	.short	0x0100
        /*0122*/ 	.byte	0x07
	.zero		1


	//   ....[2]....
        /*0124*/ 	.word	0x00000620
        /*0128*/ 	.word	0x000000ff
        /*012c*/ 	.word	0x00000008
        /*0130*/ 	.short	0x0100
        /*0132*/ 	.byte	0x07
	.zero		1


	//   ....[3]....
        /*0134*/ 	.word	0x00000630
        /*0138*/ 	.word	0x000000ff
        /*013c*/ 	.word	0x00000090
        /*0140*/ 	.short	0x0100
        /*0142*/ 	.byte	0x07
	.zero		1


	//   ....[4]....
        /*0144*/ 	.word	0x00000640
        /*0148*/ 	.word	0x000000ff
        /*014c*/ 	.word	0x00000010
        /*0150*/ 	.short	0x0100
        /*0152*/ 	.byte	0x07
	.zero		1


	//   ....[5]....
        /*0154*/ 	.word	0x00000650
        /*0158*/ 	.word	0x000000ff
        /*015c*/ 	.word	0x00000098
        /*0160*/ 	.short	0x0100
        /*0162*/ 	.byte	0x07
	.zero		1


	//   ....[6]....
        /*0164*/ 	.word	0x00000660
        /*0168*/ 	.word	0x000000ff
        /*016c*/ 	.word	0x00000018
        /*0170*/ 	.short	0x0100
        /*0172*/ 	.byte	0x07
	.zero		1


	//   ....[7]....
        /*0174*/ 	.word	0x00000670
        /*0178*/ 	.word	0x000000ff
        /*017c*/ 	.word	0x000000a0
        /*0180*/ 	.short	0x0100
        /*0182*/ 	.byte	0x07
	.zero		1


	//   ....[8]....
        /*0184*/ 	.word	0x00000680
        /*0188*/ 	.word	0x000000ff
        /*018c*/ 	.word	0x00000020
        /*0190*/ 	.short	0x0100
        /*0192*/ 	.byte	0x07
	.zero		1


	//   ....[9]....
        /*0194*/ 	.word	0x00000690
        /*0198*/ 	.word	0x000000ff
        /*019c*/ 	.word	0x000000a8
        /*01a0*/ 	.short	0x0100
        /*01a2*/ 	.byte	0x07
	.zero		1


	//   ....[10]....
        /*01a4*/ 	.word	0x000006a0
        /*01a8*/ 	.word	0x000000ff
        /*01ac*/ 	.word	0x00000028
        /*01b0*/ 	.short	0x0100
        /*01b2*/ 	.byte	0x07
	.zero		1


	//   ....[11]....
        /*01b4*/ 	.word	0x000006b0
        /*01b8*/ 	.word	0x000000ff
        /*01bc*/ 	.word	0x000000b0
        /*01c0*/ 	.short	0x0100
        /*01c2*/ 	.byte	0x07
	.zero		1


	//   ....[12]....
        /*01c4*/ 	.word	0x000006c0
        /*01c8*/ 	.word	0x000000ff
        /*01cc*/ 	.word	0x00000030
        /*01d0*/ 	.short	0x0100
        /*01d2*/ 	.byte	0x07
	.zero		1


	//   ....[13]....
        /*01d4*/ 	.word	0x000006d0
        /*01d8*/ 	.word	0x000000ff
        /*01dc*/ 	.word	0x000000b8
        /*01e0*/ 	.short	0x0100
        /*01e2*/ 	.byte	0x07
	.zero		1


	//   ....[14]....
        /*01e4*/ 	.word	0x000006e0
        /*01e8*/ 	.word	0x000000ff
        /*01ec*/ 	.word	0x00000038
        /*01f0*/ 	.short	0x0100
        /*01f2*/ 	.byte	0x07
	.zero		1


	//   ....[15]....
        /*01f4*/ 	.word	0x000006f0
        /*01f8*/ 	.word	0x000000ff
        /*01fc*/ 	.word	0x000000c0
        /*0200*/ 	.short	0x0100
        /*0202*/ 	.byte	0x07
	.zero		1


	//   ....[16]....
        /*0204*/ 	.word	0x00000700
        /*0208*/ 	.word	0x000000ff
        /*020c*/ 	.word	0x00000040
        /*0210*/ 	.short	0x0100
        /*0212*/ 	.byte	0x07
	.zero		1


	//   ....[17]....
        /*0214*/ 	.word	0x00000710
        /*0218*/ 	.word	0x000000ff
        /*021c*/ 	.word	0x000000c8
        /*0220*/ 	.short	0x0100
        /*0222*/ 	.byte	0x07
	.zero		1


	//   ....[18]....
        /*0224*/ 	.word	0x00000720
        /*0228*/ 	.word	0x000000ff
        /*022c*/ 	.word	0x00000048
        /*0230*/ 	.short	0x0100
        /*0232*/ 	.byte	0x07
	.zero		1


	//   ....[19]....
        /*0234*/ 	.word	0x00000730
        /*0238*/ 	.word	0x000000ff
        /*023c*/ 	.word	0x000000d0
        /*0240*/ 	.short	0x0100
        /*0242*/ 	.byte	0x07
	.zero		1


	//   ....[20]....
        /*0244*/ 	.word	0x00000740
        /*0248*/ 	.word	0x000000ff
        /*024c*/ 	.word	0x00000050
        /*0250*/ 	.short	0x0100
        /*0252*/ 	.byte	0x07
	.zero		1


	//   ....[21]....
        /*0254*/ 	.word	0x00000750
        /*0258*/ 	.word	0x000000ff
        /*025c*/ 	.word	0x000000d8
        /*0260*/ 	.short	0x0100
        /*0262*/ 	.byte	0x07
	.zero		1


	//   ....[22]....
        /*0264*/ 	.word	0x00000760
        /*0268*/ 	.word	0x000000ff
        /*026c*/ 	.word	0x00000058
        /*0270*/ 	.short	0x0100
        /*0272*/ 	.byte	0x07
	.zero		1


	//   ....[23]....
        /*0274*/ 	.word	0x00000770
        /*0278*/ 	.word	0x000000ff
        /*027c*/ 	.word	0x000000e0
        /*0280*/ 	.short	0x0100
        /*0282*/ 	.byte	0x07
	.zero		1


	//   ....[24]....
        /*0284*/ 	.word	0x00000780
        /*0288*/ 	.word	0x000000ff
        /*028c*/ 	.word	0x00000060
        /*0290*/ 	.short	0x0100
        /*0292*/ 	.byte	0x07
	.zero		1


	//   ....[25]....
        /*0294*/ 	.word	0x00000790
        /*0298*/ 	.word	0x000000ff
        /*029c*/ 	.word	0x000000e8
        /*02a0*/ 	.short	0x0100
        /*02a2*/ 	.byte	0x07
	.zero		1


	//   ....[26]....
        /*02a4*/ 	.word	0x000007a0
        /*02a8*/ 	.word	0x000000ff
        /*02ac*/ 	.word	0x00000068
        /*02b0*/ 	.short	0x0100
        /*02b2*/ 	.byte	0x07
	.zero		1


	//   ....[27]....
        /*02b4*/ 	.word	0x000007b0
        /*02b8*/ 	.word	0x000000ff
        /*02bc*/ 	.word	0x000000f0
        /*02c0*/ 	.short	0x0100
        /*02c2*/ 	.byte	0x07
	.zero		1


	//   ....[28]....
        /*02c4*/ 	.word	0x000007c0
        /*02c8*/ 	.word	0x000000ff
        /*02cc*/ 	.word	0x00000070
        /*02d0*/ 	.short	0x0100
        /*02d2*/ 	.byte	0x07
	.zero		1


	//   ....[29]....
        /*02d4*/ 	.word	0x000007d0
        /*02d8*/ 	.word	0x000000ff
        /*02dc*/ 	.word	0x000000f8
        /*02e0*/ 	.short	0x0100
        /*02e2*/ 	.byte	0x07
	.zero		1


	//   ....[30]....
        /*02e4*/ 	.word	0x000007e0
        /*02e8*/ 	.word	0x000000ff
        /*02ec*/ 	.word	0x00000078
        /*02f0*/ 	.short	0x0100
        /*02f2*/ 	.byte	0x07
	.zero		1


	//   ....[31]....
        /*02f4*/ 	.word	0x000007f0
        /*02f8*/ 	.word	0x000000ff
        /*02fc*/ 	.word	0x00000100
        /*0300*/ 	.short	0x0100
        /*0302*/ 	.byte	0x07
	.zero		1


	//   ....[32]....
        /*0304*/ 	.word	0x00000800
        /*0308*/ 	.word	0x000000ff
        /*030c*/ 	.word	0x00000080
        /*0310*/ 	.short	0x0100
        /*0312*/ 	.byte	0x07
	.zero		1


	//   ....[33]....
        /*0314*/ 	.word	0x00000810
        /*0318*/ 	.word	0x000000ff
        /*031c*/ 	.word	0x00000108
        /*0320*/ 	.short	0x0100
        /*0322*/ 	.byte	0x07
	.zero		1


	//   ....[34]....
        /*0324*/ 	.word	0x00000950
        /*0328*/ 	.word	0x000000ff
        /*032c*/ 	.word	0x00000110
        /*0330*/ 	.short	0x0100
        /*0332*/ 	.byte	0x07
	.zero		1


	//   ....[35]....
        /*0334*/ 	.word	0x00000960
        /*0338*/ 	.word	0x000000ff
        /*033c*/ 	.word	0x00000130
        /*0340*/ 	.short	0x0100
        /*0342*/ 	.byte	0x07
	.zero		1


	//   ....[36]....
        /*0344*/ 	.word	0x00000970
        /*0348*/ 	.word	0x000000ff
        /*034c*/ 	.word	0x00000118
        /*0350*/ 	.short	0x0100
        /*0352*/ 	.byte	0x07
	.zero		1


	//   ....[37]....
        /*0354*/ 	.word	0x00000980
        /*0358*/ 	.word	0x000000ff
        /*035c*/ 	.word	0x00000138
        /*0360*/ 	.short	0x0100
        /*0362*/ 	.byte	0x07
	.zero		1


	//   ....[38]....
        /*0364*/ 	.word	0x00000990
        /*0368*/ 	.word	0x000000ff
        /*036c*/ 	.word	0x00000120
        /*0370*/ 	.short	0x0100
        /*0372*/ 	.byte	0x07
	.zero		1


	//   ....[39]....
        /*0374*/ 	.word	0x000009a0
        /*0378*/ 	.word	0x000000ff
        /*037c*/ 	.word	0x00000140
        /*0380*/ 	.short	0x0100
        /*0382*/ 	.byte	0x07
	.zero		1


	//   ....[40]....
        /*0384*/ 	.word	0x000009b0
        /*0388*/ 	.word	0x000000ff
        /*038c*/ 	.word	0x00000128
        /*0390*/ 	.short	0x0100
        /*0392*/ 	.byte	0x07
	.zero		1


	//   ....[41]....
        /*0394*/ 	.word	0x000009c0
        /*0398*/ 	.word	0x000000ff
        /*039c*/ 	.word	0x00000148
        /*03a0*/ 	.short	0x0100
        /*03a2*/ 	.byte	0x07
	.zero		1


	//   ....[42]....
        /*03a4*/ 	.word	0x00000ab0
        /*03a8*/ 	.word	0x000000ff
        /*03ac*/ 	.word	0x00000150
        /*03b0*/ 	.short	0x0100
        /*03b2*/ 	.byte	0x06
	.zero		1


	//   ....[43]....
        /*03b4*/ 	.word	0x00000ac0
        /*03b8*/ 	.word	0x000000ff
        /*03bc*/ 	.word	0x00000158
        /*03c0*/ 	.short	0x0100
        /*03c2*/ 	.byte	0x06
	.zero		1


	//   ....[44]....
        /*03c4*/ 	.word	0x00000c00
        /*03c8*/ 	.word	0x000000ff
        /*03cc*/ 	.word	0x00000160
        /*03d0*/ 	.short	0x0100
        /*03d2*/ 	.byte	0x06
	.zero		1


	//   ....[45]....
        /*03d4*/ 	.word	0x00000c10
        /*03d8*/ 	.word	0x000000ff
        /*03dc*/ 	.word	0x00000168
        /*03e0*/ 	.short	0x0100
        /*03e2*/ 	.byte	0x06
	.zero		1


	//   ....[46]....
        /*03e4*/ 	.word	0x00000d40
        /*03e8*/ 	.word	0x000000ff
        /*03ec*/ 	.word	0x00000170
        /*03f0*/ 	.short	0x0100
        /*03f2*/ 	.byte	0x07
	.zero		1


	//   ....[47]....
        /*03f4*/ 	.word	0x00000d50
        /*03f8*/ 	.word	0x000000ff
        /*03fc*/ 	.word	0x00000180
        /*0400*/ 	.short	0x0100
        /*0402*/ 	.byte	0x07
	.zero		1


	//   ....[48]....
        /*0404*/ 	.word	0x00000d60
        /*0408*/ 	.word	0x000000ff
        /*040c*/ 	.word	0x00000178
        /*0410*/ 	.short	0x0100
        /*0412*/ 	.byte	0x07
	.zero		1


	//   ....[49]....
        /*0414*/ 	.word	0x00000d70
        /*0418*/ 	.word	0x000000ff
        /*041c*/ 	.word	0x00000188
        /*0420*/ 	.short	0x0100
        /*0422*/ 	.byte	0x07
	.zero		1


	//   ....[50]....
        /*0424*/ 	.word	0x00001840
        /*0428*/ 	.word	0x000000ff
        /*042c*/ 	.word	0x00000088
        /*0430*/ 	.short	0x010a
        /*0432*/ 	.byte	0x04
	.zero		1


	//   ....[51]....
        /*0434*/ 	.word	0x00001b00
        /*0438*/ 	.word	0x000000ff
        /*043c*/ 	.word	0x00000088
        /*0440*/ 	.short	0x010a
        /*0442*/ 	.byte	0x11
	.zero		1


	//   ....[52]....
        /*0444*/ 	.word	0x00001c90
        /*0448*/ 	.word	0x000000ff
        /*044c*/ 	.word	0x00000088
        /*0450*/ 	.short	0x010a
        /*0452*/ 	.byte	0x08
	.zero		1


	//   ....[53]....
        /*0454*/ 	.word	0x00001ee0
        /*0458*/ 	.word	0x000000ff
        /*045c*/ 	.word	0x00000158
        /*0460*/ 	.short	0x0101
        /*0462*/ 	.byte	0x1e
	.zero		1


	//   ....[54]....
        /*0464*/ 	.word	0x00001f00
        /*0468*/ 	.word	0x000000ff
        /*046c*/ 	.word	0x00000088
        /*0470*/ 	.short	0x010a
        /*0472*/ 	.byte	0x04
	.zero		1


	//   ....[55]....
        /*0474*/ 	.word	0x000021a0
        /*0478*/ 	.word	0x000000ff
        /*047c*/ 	.word	0x00000088
        /*0480*/ 	.short	0x010a
        /*0482*/ 	.byte	0x19
	.zero		1


	//   ....[56]....
        /*0484*/ 	.word	0x00002330
        /*0488*/ 	.word	0x000000ff
        /*048c*/ 	.word	0x00000088
        /*0490*/ 	.short	0x010a
        /*0492*/ 	.byte	0x08
	.zero		1


	//   ....[57]....
        /*0494*/ 	.word	0x000025c0
        /*0498*/ 	.word	0x000000ff
        /*049c*/ 	.word	0x00000160
        /*04a0*/ 	.short	0x010a
        /*04a2*/ 	.byte	0x1e
	.zero		1


	//   ....[58]....
        /*04a4*/ 	.word	0x00002680
        /*04a8*/ 	.word	0x000000ff
        /*04ac*/ 	.word	0x00000000
        /*04b0*/ 	.short	0x0101
        /*04b2*/ 	.byte	0x04
	.zero		1


	//   ....[59]....
        /*04b4*/ 	.word	0x00002b70
        /*04b8*/ 	.word	0x000000ff
        /*04bc*/ 	.word	0x00000000
        /*04c0*/ 	.short	0x010a
        /*04c2*/ 	.byte	0x04
	.zero		1


	//   ....[60]....
        /*04c4*/ 	.word	0x00002c00
        /*04c8*/ 	.word	0x000000ff
        /*04cc*/ 	.word	0x00000000
        /*04d0*/ 	.short	0x010a
        /*04d2*/ 	.byte	0x04
	.zero		1


	//   ....[61]....
        /*04d4*/ 	.word	0x00002c90
        /*04d8*/ 	.word	0x000000ff
        /*04dc*/ 	.word	0x00000000
        /*04e0*/ 	.short	0x010a
        /*04e2*/ 	.byte	0x04
	.zero		1


	//   ....[62]....
        /*04e4*/ 	.word	0x00002d20
        /*04e8*/ 	.word	0x000000ff
        /*04ec*/ 	.word	0x00000000
        /*04f0*/ 	.short	0x010a
        /*04f2*/ 	.byte	0x04
	.zero		1


	//   ....[63]....
        /*04f4*/ 	.word	0x00002db0
        /*04f8*/ 	.word	0x000000ff
        /*04fc*/ 	.word	0x00000000
        /*0500*/ 	.short	0x010a
        /*0502*/ 	.byte	0x04
	.zero		1


	//   ....[64]....
        /*0504*/ 	.word	0x00002e40
        /*0508*/ 	.word	0x000000ff
        /*050c*/ 	.word	0x00000000
        /*0510*/ 	.short	0x010a
        /*0512*/ 	.byte	0x04
	.zero		1


	//   ....[65]....
        /*0514*/ 	.word	0x00002ed0
        /*0518*/ 	.word	0x000000ff
        /*051c*/ 	.word	0x00000000
        /*0520*/ 	.short	0x010a
        /*0522*/ 	.byte	0x04
	.zero		1


	//   ....[66]....
        /*0524*/ 	.word	0x00002f60
        /*0528*/ 	.word	0x000000ff
        /*052c*/ 	.word	0x00000000
        /*0530*/ 	.short	0x010a
        /*0532*/ 	.byte	0x04
	.zero		1


	//   ....[67]....
        /*0534*/ 	.word	0x00002ff0
        /*0538*/ 	.word	0x000000ff
        /*053c*/ 	.word	0x00000000
        /*0540*/ 	.short	0x010a
        /*0542*/ 	.byte	0x04
	.zero		1


	//   ....[68]....
        /*0544*/ 	.word	0x00003080
        /*0548*/ 	.word	0x000000ff
        /*054c*/ 	.word	0x00000000
        /*0550*/ 	.short	0x010a
        /*0552*/ 	.byte	0x04
	.zero		1


	//   ....[69]....
        /*0554*/ 	.word	0x00003110
        /*0558*/ 	.word	0x000000ff
        /*055c*/ 	.word	0x00000000
        /*0560*/ 	.short	0x010a
        /*0562*/ 	.byte	0x04
	.zero		1


	//   ....[70]....
        /*0564*/ 	.word	0x000031a0
        /*0568*/ 	.word	0x000000ff
        /*056c*/ 	.word	0x00000000
        /*0570*/ 	.short	0x010a
        /*0572*/ 	.byte	0x04
	.zero		1


	//   ....[71]....
        /*0574*/ 	.word	0x00003230
        /*0578*/ 	.word	0x000000ff
        /*057c*/ 	.word	0x00000000
        /*0580*/ 	.short	0x010a
        /*0582*/ 	.byte	0x04
	.zero		1


	//   ....[72]....
        /*0584*/ 	.word	0x000032c0
        /*0588*/ 	.word	0x000000ff
        /*058c*/ 	.word	0x00000000
        /*0590*/ 	.short	0x010a
        /*0592*/ 	.byte	0x04
	.zero		1


	//   ....[73]....
        /*0594*/ 	.word	0x00003350
        /*0598*/ 	.word	0x000000ff
        /*059c*/ 	.word	0x00000000
        /*05a0*/ 	.short	0x010a
        /*05a2*/ 	.byte	0x04
	.zero		1


	//   ....[74]....
        /*05a4*/ 	.word	0x000033e0
        /*05a8*/ 	.word	0x000000ff
        /*05ac*/ 	.word	0x00000000
        /*05b0*/ 	.short	0x010a
        /*05b2*/ 	.byte	0x04
	.zero		1


	//   ....[75]....
        /*05b4*/ 	.word	0x00003480
        /*05b8*/ 	.word	0x00000000
        /*05bc*/ 	.word	0x00000000
        /*05c0*/ 	.short	0x010a
        /*05c2*/ 	.byte	0xff
	.zero		1


	//   ....[76]....
        /*05c4*/ 	.word	0x000035b0
        /*05c8*/ 	.word	0x000000ff
        /*05cc*/ 	.word	0x00000168
        /*05d0*/ 	.short	0x010a
        /*05d2*/ 	.byte	0x2d
	.zero		1


	//   ....[77]....
        /*05d4*/ 	.word	0x00003650
        /*05d8*/ 	.word	0x000000ff
        /*05dc*/ 	.word	0x00000160
        /*05e0*/ 	.short	0x010a
        /*05e2*/ 	.byte	0x2d
	.zero		1


	//   ....[78]....
        /*05e4*/ 	.word	0x000036f0
        /*05e8*/ 	.word	0x000000ff
        /*05ec*/ 	.word	0x00000000
        /*05f0*/ 	.short	0x0101
        /*05f2*/ 	.byte	0x06
	.zero		1


	//   ....[79]....
        /*05f4*/ 	.word	0x00003730
        /*05f8*/ 	.word	0x000000ff
        /*05fc*/ 	.word	0x00000168
        /*0600*/ 	.short	0x0106
        /*0602*/ 	.byte	0x2d
	.zero		1


	//   ....[80]....
        /*0604*/ 	.word	0x00003770
        /*0608*/ 	.word	0x00000000
        /*060c*/ 	.word	0x00000168
        /*0610*/ 	.short	0x010a
        /*0612*/ 	.byte	0xff
	.zero		1


	//   ....[81]....
        /*0614*/ 	.word	0x00003ca0
        /*0618*/ 	.word	0x000000ff
        /*061c*/ 	.word	0x00000160
        /*0620*/ 	.short	0x010a
        /*0622*/ 	.byte	0x06
	.zero		1


	//   ....[82]....
        /*0624*/ 	.word	0x00003d50
        /*0628*/ 	.word	0x000000ff
        /*062c*/ 	.word	0x00000000
        /*0630*/ 	.short	0x0101
        /*0632*/ 	.byte	0x05
	.zero		1


	//   ....[83]....
        /*0634*/ 	.word	0x00003d60
        /*0638*/ 	.word	0x000000ff
        /*063c*/ 	.word	0x00000180
        /*0640*/ 	.short	0x010a
        /*0642*/ 	.byte	0x08
	.zero		1


	//   ....[84]....
        /*0644*/ 	.word	0x00003df0
        /*0648*/ 	.word	0x000000ff
        /*064c*/ 	.word	0x00000000
        /*0650*/ 	.short	0x010a
        /*0652*/ 	.byte	0x04
	.zero		1


	//   ....[85]....
        /*0654*/ 	.word	0x00003e60
        /*0658*/ 	.word	0x000000ff
        /*065c*/ 	.word	0x00000000
        /*0660*/ 	.short	0x010a
        /*0662*/ 	.byte	0x07
	.zero		1


	//   ....[86]....
        /*0664*/ 	.word	0x00003f90
        /*0668*/ 	.word	0x000000ff
        /*066c*/ 	.word	0x00000000
        /*0670*/ 	.short	0x010a
        /*0672*/ 	.byte	0x04
	.zero		1


	//   ....[87]....
        /*0674*/ 	.word	0x000041e0
        /*0678*/ 	.word	0x000000ff
        /*067c*/ 	.word	0x00000000
        /*0680*/ 	.short	0x010a
        /*0682*/ 	.byte	0x05
	.zero		1


	//   ....[88]....
        /*0684*/ 	.word	0x00004270
        /*0688*/ 	.word	0x000000ff
        /*068c*/ 	.word	0x00000000
        /*0690*/ 	.short	0x010a
        /*0692*/ 	.byte	0x07
	.zero		1


	//   ....[89]....
        /*0694*/ 	.word	0x000047a0
        /*0698*/ 	.word	0x000000ff
        /*069c*/ 	.word	0x00000160
        /*06a0*/ 	.short	0x010a
        /*06a2*/ 	.byte	0x0f
	.zero		1


	//   ....[90]....
        /*06a4*/ 	.word	0x00004840
        /*06a8*/ 	.word	0x000000ff
        /*06ac*/ 	.word	0x00000000
        /*06b0*/ 	.short	0x0101
        /*06b2*/ 	.byte	0x0e
	.zero		1


	//   ....[91]....
        /*06b4*/ 	.word	0x00004b60
        /*06b8*/ 	.word	0x000000ff
        /*06bc*/ 	.word	0x00000158
        /*06c0*/ 	.short	0x010a
        /*06c2*/ 	.byte	0x0f
	.zero		1


	//   ....[92]....
        /*06c4*/ 	.word	0x00004d40
        /*06c8*/ 	.word	0x000000ff
        /*06cc*/ 	.word	0x00000130
        /*06d0*/ 	.short	0x010a
        /*06d2*/ 	.byte	0x0f
	.zero		1


	//   ....[93]....
        /*06d4*/ 	.word	0x00004fb0
        /*06d8*/ 	.word	0x000000ff
        /*06dc*/ 	.word	0x00000110
        /*06e0*/ 	.short	0x010b
        /*06e2*/ 	.byte	0x0f
	.zero		1


	//   ....[94]....
        /*06e4*/ 	.word	0x00004fc0
        /*06e8*/ 	.word	0x000000ff
        /*06ec*/ 	.word	0x00000000
        /*06f0*/ 	.short	0x0101
        /*06f2*/ 	.byte	0x1f
	.zero		1


	//   ....[95]....
        /*06f4*/ 	.word	0x00004fe0
        /*06f8*/ 	.word	0x000000ff
        /*06fc*/ 	.word	0x00000138
        /*0700*/ 	.short	0x010a
        /*0702*/ 	.byte	0x0f
	.zero		1


	//   ....[96]....
        /*0704*/ 	.word	0x00005140
        /*0708*/ 	.word	0x000000ff
        /*070c*/ 	.word	0x00000118
        /*0710*/ 	.short	0x010b
        /*0712*/ 	.byte	0x0f
	.zero		1


	//   ....[97]....
        /*0714*/ 	.word	0x00005150
        /*0718*/ 	.word	0x000000ff
        /*071c*/ 	.word	0x00000000
        /*0720*/ 	.short	0x0101
        /*0722*/ 	.byte	0x1e
	.zero		1


	//   ....[98]....
        /*0724*/ 	.word	0x00005160
        /*0728*/ 	.word	0x000000ff
        /*072c*/ 	.word	0x00000140
        /*0730*/ 	.short	0x010a
        /*0732*/ 	.byte	0x0f
	.zero		1


	//   ....[99]....
        /*0734*/ 	.word	0x00005300
        /*0738*/ 	.word	0x000000ff
        /*073c*/ 	.word	0x00000120
        /*0740*/ 	.short	0x010b
        /*0742*/ 	.byte	0x0f
	.zero		1


	//   ....[100]....
        /*0744*/ 	.word	0x00005380
        /*0748*/ 	.word	0x000000ff
        /*074c*/ 	.word	0x00000000
        /*0750*/ 	.short	0x0101
        /*0752*/ 	.byte	0x2d
	.zero		1


	//   ....[101]....
        /*0754*/ 	.word	0x000053b0
        /*0758*/ 	.word	0x000000ff
        /*075c*/ 	.word	0x00000148
        /*0760*/ 	.short	0x010a
        /*0762*/ 	.byte	0x0f
	.zero		1


	//   ....[102]....
        /*0764*/ 	.word	0x00005580
        /*0768*/ 	.word	0x000000ff
        /*076c*/ 	.word	0x00000128
        /*0770*/ 	.short	0x010b
        /*0772*/ 	.byte	0x0f
	.zero		1


	//   ....[103]....
        /*0774*/ 	.word	0x000055a0
        /*0778*/ 	.word	0x000000ff
        /*077c*/ 	.word	0x00000000
        /*0780*/ 	.short	0x0101
        /*0782*/ 	.byte	0x17
	.zero		1


	//   ....[104]....
        /*0784*/ 	.word	0x000055d0
        /*0788*/ 	.word	0x000000ff
        /*078c*/ 	.word	0x00000130
        /*0790*/ 	.short	0x010a
        /*0792*/ 	.byte	0x0f
	.zero		1


	//   ....[105]....
        /*0794*/ 	.word	0x000055f0
        /*0798*/ 	.word	0x000000ff
        /*079c*/ 	.word	0x00000138
        /*07a0*/ 	.short	0x010a
        /*07a2*/ 	.byte	0x0f
	.zero		1


	//   ....[106]....
        /*07a4*/ 	.word	0x00005610
        /*07a8*/ 	.word	0x000000ff
        /*07ac*/ 	.word	0x00000140
        /*07b0*/ 	.short	0x010a
        /*07b2*/ 	.byte	0x0f
	.zero		1


	//   ....[107]....
        /*07b4*/ 	.word	0x00005650
        /*07b8*/ 	.word	0x00000000
        /*07bc*/ 	.word	0x00000148
        /*07c0*/ 	.short	0x010a
        /*07c2*/ 	.byte	0xff
	.zero		1


	//   ....[108]....
        /*07c4*/ 	.word	0x000059e0
        /*07c8*/ 	.word	0x000000ff
        /*07cc*/ 	.word	0x00000160
        /*07d0*/ 	.short	0x010a
        /*07d2*/ 	.byte	0x32
	.zero		1


	//   ....[109]....
        /*07d4*/ 	.word	0x00005b00
        /*07d8*/ 	.word	0x000000ff
        /*07dc*/ 	.word	0x00000000
        /*07e0*/ 	.short	0x0101
        /*07e2*/ 	.byte	0x04
	.zero		1


	//   ....[110]....
        /*07e4*/ 	.word	0x00006570
        /*07e8*/ 	.word	0x000000ff
        /*07ec*/ 	.word	0x00000110
        /*07f0*/ 	.short	0x010a
        /*07f2*/ 	.byte	0x32
	.zero		1


	//   ....[111]....
        /*07f4*/ 	.word	0x00006610
        /*07f8*/ 	.word	0x00000053
        /*07fc*/ 	.word	0x00000170
        /*0800*/ 	.short	0x010a
        /*0802*/ 	.byte	0xff
	.zero		1


	//   ....[112]....
        /*0804*/ 	.word	0x000066e0
        /*0808*/ 	.word	0x000000ff
        /*080c*/ 	.word	0x00000110
        /*0810*/ 	.short	0x010a
        /*0812*/ 	.byte	0x32
	.zero		1


	//   ....[113]....
        /*0814*/ 	.word	0x000067c0
        /*0818*/ 	.word	0x00000053
        /*081c*/ 	.word	0x00000170
        /*0820*/ 	.short	0x010a
        /*0822*/ 	.byte	0xff
	.zero		1


	//   ....[114]....
        /*0824*/ 	.word	0x00006f10
        /*0828*/ 	.word	0x00000000
        /*082c*/ 	.word	0x00000000
        /*0830*/ 	.short	0x0101
        /*0832*/ 	.byte	0xff
	.zero		1


	//   ....[115]....
        /*0834*/ 	.word	0x00006f20
        /*0838*/ 	.word	0x00000004
        /*083c*/ 	.word	0x00000110
        /*0840*/ 	.short	0x010a
        /*0842*/ 	.byte	0xff
	.zero		1


	//   ....[116]....
        /*0844*/ 	.word	0x00006fe0
        /*0848*/ 	.word	0x00000004
        /*084c*/ 	.word	0x00000110
        /*0850*/ 	.short	0x010a
        /*0852*/ 	.byte	0xff
	.zero		1


	//   ....[117]....
        /*0854*/ 	.word	0x000077a0
        /*0858*/ 	.word	0x0000005d
        /*085c*/ 	.word	0x00000000
        /*0860*/ 	.short	0x0101
        /*0862*/ 	.byte	0xff
	.zero		1


	//   ....[118]....
        /*0864*/ 	.word	0x000077c0
        /*0868*/ 	.word	0x00000010
        /*086c*/ 	.word	0x00000110
        /*0870*/ 	.short	0x010a
        /*0872*/ 	.byte	0xff
	.zero		1


	//   ....[119]....
        /*0874*/ 	.word	0x00007870
        /*0878*/ 	.word	0x00000010
        /*087c*/ 	.word	0x00000110
        /*0880*/ 	.short	0x010a
        /*0882*/ 	.byte	0xff
	.zero		1


	//   ....[120]....
        /*0884*/ 	.word	0x00008020
        /*0888*/ 	.word	0x0000005d
        /*088c*/ 	.word	0x00000000
        /*0890*/ 	.short	0x0101
        /*0892*/ 	.byte	0xff
	.zero		1


	//   ....[121]....
        /*0894*/ 	.word	0x00008040
        /*0898*/ 	.word	0x00000011
        /*089c*/ 	.word	0x00000110
        /*08a0*/ 	.short	0x010a
        /*08a2*/ 	.byte	0xff
	.zero		1


	//   ....[122]....
        /*08a4*/ 	.word	0x000080f0
        /*08a8*/ 	.word	0x00000011
        /*08ac*/ 	.word	0x00000110
        /*08b0*/ 	.short	0x010a
        /*08b2*/ 	.byte	0xff
	.zero		1


	//   ....[123]....
        /*08b4*/ 	.word	0x00008430
        /*08b8*/ 	.word	0x000000ff
        /*08bc*/ 	.word	0x00000000
        /*08c0*/ 	.short	0x0101
        /*08c2*/ 	.byte	0x05
	.zero		1


	//   ....[124]....
        /*08c4*/ 	.word	0x00008900
        /*08c8*/ 	.word	0x00000003
        /*08cc*/ 	.word	0x00000000
        /*08d0*/ 	.short	0x0101
        /*08d2*/ 	.byte	0xff
	.zero		1


	//   ....[125]....
        /*08d4*/ 	.word	0x00008b40
        /*08d8*/ 	.word	0x000000ff
        /*08dc*/ 	.word	0x00000000
        /*08e0*/ 	.short	0x0101
        /*08e2*/ 	.byte	0x04
	.zero		1


	//   ....[126]....
        /*08e4*/ 	.word	0x00008b70
        /*08e8*/ 	.word	0x00000002
        /*08ec*/ 	.word	0x00000088
        /*08f0*/ 	.short	0x010a
        /*08f2*/ 	.byte	0xff
	.zero		1


	//   ....[127]....
        /*08f4*/ 	.word	0x00008bd0
        /*08f8*/ 	.word	0x00000002
        /*08fc*/ 	.word	0x00000088
        /*0900*/ 	.short	0x010a
        /*0902*/ 	.byte	0xff
	.zero		1


	//   ....[128]....
        /*0904*/ 	.word	0x00008c30
        /*0908*/ 	.word	0x00000002
        /*090c*/ 	.word	0x00000160
        /*0910*/ 	.short	0x010a
        /*0912*/ 	.byte	0xff
	.zero		1


	//   ....[129]....
        /*0914*/ 	.word	0x00008c90
        /*0918*/ 	.word	0x00000000
        /*091c*/ 	.word	0x00000000
        /*0920*/ 	.short	0x010a
        /*0922*/ 	.byte	0xff
	.zero		1


	//   ....[130]....
        /*0924*/ 	.word	0x00008cf0
        /*0928*/ 	.word	0x00000000
        /*092c*/ 	.word	0x00000000
        /*0930*/ 	.short	0x010a
        /*0932*/ 	.byte	0xff
	.zero		1


	//   ....[131]....
        /*0934*/ 	.word	0x00008d50
        /*0938*/ 	.word	0x00000000
        /*093c*/ 	.word	0x00000000
        /*0940*/ 	.short	0x010a
        /*0942*/ 	.byte	0xff
	.zero		1


	//   ....[132]....
        /*0944*/ 	.word	0x00008db0
        /*0948*/ 	.word	0x00000000
        /*094c*/ 	.word	0x00000000
        /*0950*/ 	.short	0x010a
        /*0952*/ 	.byte	0xff
	.zero		1


	//   ....[133]....
        /*0954*/ 	.word	0x00008e10
        /*0958*/ 	.word	0x00000000
        /*095c*/ 	.word	0x00000000
        /*0960*/ 	.short	0x010a
        /*0962*/ 	.byte	0xff
	.zero		1


	//   ....[134]....
        /*0964*/ 	.word	0x00008e70
        /*0968*/ 	.word	0x00000000
        /*096c*/ 	.word	0x00000000
        /*0970*/ 	.short	0x010a
        /*0972*/ 	.byte	0xff
	.zero		1


	//   ....[135]....
        /*0974*/ 	.word	0x00008ed0
        /*0978*/ 	.word	0x00000000
        /*097c*/ 	.word	0x00000000
        /*0980*/ 	.short	0x010a
        /*0982*/ 	.byte	0xff
	.zero		1


	//   ....[136]....
        /*0984*/ 	.word	0x00008f30
        /*0988*/ 	.word	0x00000000
        /*098c*/ 	.word	0x00000000
        /*0990*/ 	.short	0x010a
        /*0992*/ 	.byte	0xff
	.zero		1


	//   ....[137]....
        /*0994*/ 	.word	0x00008f90
        /*0998*/ 	.word	0x00000000
        /*099c*/ 	.word	0x00000000
        /*09a0*/ 	.short	0x010a
        /*09a2*/ 	.byte	0xff
	.zero		1


	//   ....[138]....
        /*09a4*/ 	.word	0x00008ff0
        /*09a8*/ 	.word	0x00000000
        /*09ac*/ 	.word	0x00000000
        /*09b0*/ 	.short	0x010a
        /*09b2*/ 	.byte	0xff
	.zero		1


	//   ....[139]....
        /*09b4*/ 	.word	0x00009050
        /*09b8*/ 	.word	0x00000000
        /*09bc*/ 	.word	0x00000000
        /*09c0*/ 	.short	0x010a
        /*09c2*/ 	.byte	0xff
	.zero		1


	//   ....[140]....
        /*09c4*/ 	.word	0x000090b0
        /*09c8*/ 	.word	0x00000000
        /*09cc*/ 	.word	0x00000000
        /*09d0*/ 	.short	0x010a
        /*09d2*/ 	.byte	0xff
	.zero		1


	//   ....[141]....
        /*09d4*/ 	.word	0x00009110
        /*09d8*/ 	.word	0x00000000
        /*09dc*/ 	.word	0x00000000
        /*09e0*/ 	.short	0x010a
        /*09e2*/ 	.byte	0xff
	.zero		1


	//   ....[142]....
        /*09e4*/ 	.word	0x00009170
        /*09e8*/ 	.word	0x00000000
        /*09ec*/ 	.word	0x00000000
        /*09f0*/ 	.short	0x010a
        /*09f2*/ 	.byte	0xff
	.zero		1


	//   ....[143]....
        /*09f4*/ 	.word	0x000091d0
        /*09f8*/ 	.word	0x00000000
        /*09fc*/ 	.word	0x00000000
        /*0a00*/ 	.short	0x010a
        /*0a02*/ 	.byte	0xff
	.zero		1


	//   ....[144]....
        /*0a04*/ 	.word	0x00009230
        /*0a08*/ 	.word	0x00000000
        /*0a0c*/ 	.word	0x00000000
        /*0a10*/ 	.short	0x010a
        /*0a12*/ 	.byte	0xff
	.zero		1


	//   ....[145]....
        /*0a14*/ 	.word	0x00009290
        /*0a18*/ 	.word	0x00000004
        /*0a1c*/ 	.word	0x00000168
        /*0a20*/ 	.short	0x010a
        /*0a22*/ 	.byte	0xff
	.zero		1


	//   ....[146]....
        /*0a24*/ 	.word	0x000092f0
        /*0a28*/ 	.word	0x00000004
        /*0a2c*/ 	.word	0x00000160
        /*0a30*/ 	.short	0x010a
        /*0a32*/ 	.byte	0xff
	.zero		1


	//   ....[147]....
        /*0a34*/ 	.word	0x00009350
        /*0a38*/ 	.word	0x00000000
        /*0a3c*/ 	.word	0x00000160
        /*0a40*/ 	.short	0x010a
        /*0a42*/ 	.byte	0xff
	.zero		1


	//   ....[148]....
        /*0a44*/ 	.word	0x000093b0
        /*0a48*/ 	.word	0x00000005
        /*0a4c*/ 	.word	0x00000180
        /*0a50*/ 	.short	0x010a
        /*0a52*/ 	.byte	0xff
	.zero		1


	//   ....[149]....
        /*0a54*/ 	.word	0x00009410
        /*0a58*/ 	.word	0x00000000
        /*0a5c*/ 	.word	0x00000000
        /*0a60*/ 	.short	0x010a
        /*0a62*/ 	.byte	0xff
	.zero		1


	//   ....[150]....
        /*0a64*/ 	.word	0x00009470
        /*0a68*/ 	.word	0x00000000
        /*0a6c*/ 	.word	0x00000000
        /*0a70*/ 	.short	0x010a
        /*0a72*/ 	.byte	0xff
	.zero		1


	//   ....[151]....
        /*0a74*/ 	.word	0x000094d0
        /*0a78*/ 	.word	0x00000000
        /*0a7c*/ 	.word	0x00000000
        /*0a80*/ 	.short	0x010a
        /*0a82*/ 	.byte	0xff
	.zero		1


	//   ....[152]....
        /*0a84*/ 	.word	0x00009530
        /*0a88*/ 	.word	0x00000000
        /*0a8c*/ 	.word	0x00000160
        /*0a90*/ 	.short	0x010a
        /*0a92*/ 	.byte	0xff
	.zero		1


	//   ....[153]....
        /*0a94*/ 	.word	0x00009590
        /*0a98*/ 	.word	0x00000000
        /*0a9c*/ 	.word	0x00000158
        /*0aa0*/ 	.short	0x010a
        /*0aa2*/ 	.byte	0xff
	.zero		1


	//   ....[154]....
        /*0aa4*/ 	.word	0x000095f0
        /*0aa8*/ 	.word	0x00000003
        /*0aac*/ 	.word	0x00000130
        /*0ab0*/ 	.short	0x010a
        /*0ab2*/ 	.byte	0xff
	.zero		1


	//   ....[155]....
        /*0ab4*/ 	.word	0x00009650
        /*0ab8*/ 	.word	0x00000003
        /*0abc*/ 	.word	0x00000138
        /*0ac0*/ 	.short	0x010a
        /*0ac2*/ 	.byte	0xff
	.zero		1


	//   ....[156]....
        /*0ac4*/ 	.word	0x000096b0
        /*0ac8*/ 	.word	0x00000003
        /*0acc*/ 	.word	0x00000140
        /*0ad0*/ 	.short	0x010a
        /*0ad2*/ 	.byte	0xff
	.zero		1


	//   ....[157]....
        /*0ad4*/ 	.word	0x00009710
        /*0ad8*/ 	.word	0x00000003
        /*0adc*/ 	.word	0x00000148
        /*0ae0*/ 	.short	0x010a
        /*0ae2*/ 	.byte	0xff
	.zero		1


	//   ....[158]....
        /*0ae4*/ 	.word	0x00009770
        /*0ae8*/ 	.word	0x00000000
        /*0aec*/ 	.word	0x00000130
        /*0af0*/ 	.short	0x010a
        /*0af2*/ 	.byte	0xff
	.zero		1


	//   ....[159]....
        /*0af4*/ 	.word	0x000097d0
        /*0af8*/ 	.word	0x00000000
        /*0afc*/ 	.word	0x00000138
        /*0b00*/ 	.short	0x010a
        /*0b02*/ 	.byte	0xff
	.zero		1


	//   ....[160]....
        /*0b04*/ 	.word	0x00009830
        /*0b08*/ 	.word	0x00000000
        /*0b0c*/ 	.word	0x00000140
        /*0b10*/ 	.short	0x010a
        /*0b12*/ 	.byte	0xff
	.zero		1


	//   ....[161]....
        /*0b14*/ 	.word	0x00009890
        /*0b18*/ 	.word	0x00000000
        /*0b1c*/ 	.word	0x00000160
        /*0b20*/ 	.short	0x010a
        /*0b22*/ 	.byte	0xff
	.zero		1


	//   ....[162]....
        /*0b24*/ 	.word	0x000098f0
        /*0b28*/ 	.word	0x00000002
        /*0b2c*/ 	.word	0x00000110
        /*0b30*/ 	.short	0x010a
        /*0b32*/ 	.byte	0xff
	.zero		1


	//   ....[163]....
        /*0b34*/ 	.word	0x00009940
        /*0b38*/ 	.word	0x00000053
        /*0b3c*/ 	.word	0x00000170
        /*0b40*/ 	.short	0x010a
        /*0b42*/ 	.byte	0xff
	.zero		1


	//   ....[164]....
        /*0b44*/ 	.word	0x00009990
        /*0b48*/ 	.word	0x00000004
        /*0b4c*/ 	.word	0x00000110
        /*0b50*/ 	.short	0x010a
        /*0b52*/ 	.byte	0xff
	.zero		1


	//   ....[165]....
        /*0b54*/ 	.word	0x000099e0
        /*0b58*/ 	.word	0x00000010
        /*0b5c*/ 	.word	0x00000110
        /*0b60*/ 	.short	0x010a
        /*0b62*/ 	.byte	0xff
	.zero		1


	//   ....[166]....
        /*0b64*/ 	.word	0x00009a30
        /*0b68*/ 	.word	0x00000011
        /*0b6c*/ 	.word	0x00000110
        /*0b70*/ 	.short	0x010a
        /*0b72*/ 	.byte	0xff
	.zero		1


	//----- nvinfo : EIATTR_NUM_MBARRIERS
	.align		4
.L_47:
        /*0b74*/ 	.byte	0x03, 0x38
        /*0b76*/ 	.short	0x0032


	//----- nvinfo : EIATTR_EXIT_INSTR_OFFSETS
	.align		4
        /*0b78*/ 	.byte	0x04, 0x1c
        /*0b7a*/ 	.short	(.L_49 - .L_48)


	//   ....[0]....
.L_48:
        /*0b7c*/ 	.word	0x000034b0


	//   ....[1]....
        /*0b80*/ 	.word	0x00003740


	//   ....[2]....
        /*0b84*/ 	.word	0x000037a0


	//   ....[3]....
        /*0b88*/ 	.word	0x000044e0


	//   ....[4]....
        /*0b8c*/ 	.word	0x00005680


	//   ....[5]....
        /*0b90*/ 	.word	0x000056c0


	//   ....[6]....
        /*0b94*/ 	.word	0x00008a30


	//   ....[7]....
        /*0b98*/ 	.word	0x00008ab0


	//   ....[8]....
        /*0b9c*/ 	.word	0x00008ae0


	//   ....[9]....
        /*0ba0*/ 	.word	0x00008b50


	//----- nvinfo : EIATTR_MAX_THREADS
	.align		4
.L_49:
        /*0ba4*/ 	.byte	0x04, 0x05
        /*0ba6*/ 	.short	(.L_51 - .L_50)
.L_50:
        /*0ba8*/ 	.word	0x00000100
        /*0bac*/ 	.word	0x00000001
        /*0bb0*/ 	.word	0x00000001


	//----- nvinfo : EIATTR_CRS_STACK_SIZE
	.align		4
.L_51:
        /*0bb4*/ 	.byte	0x04, 0x1e
        /*0bb6*/ 	.short	(.L_53 - .L_52)
.L_52:
        /*0bb8*/ 	.word	0x00000000


	//----- nvinfo : EIATTR_CBANK_PARAM_SIZE
	.align		4
.L_53:
        /*0bbc*/ 	.byte	0x03, 0x19
        /*0bbe*/ 	.short	0x0800


	//----- nvinfo : EIATTR_PARAM_CBANK
	.align		4
        /*0bc0*/ 	.byte	0x04, 0x0a
        /*0bc2*/ 	.short	(.L_55 - .L_54)
	.align		4
.L_54:
        /*0bc4*/ 	.word	index@(.nv.constant0._ZN7cutlass13device_kernelINS_4conv6kernel13ConvUniversalINS1_16ConvProblemShapeILNS1_8OperatorE1ELi2EEENS1_10collective14CollectiveConvINS1_47MainloopSm100TmaUmmaWarpSpecializedImplicitGemmILS5_1ELi17ELi2ELi1ELi2EN4cute5tupleIJNSA_1CILi2EEENSC_ILi1EEESE_EEEEENSB_IJNSC_ILi64EEENSC_ILi128EEENSB_IJNSC_ILi32EEEEEEEEENS_6half_tESM_NSA_8TiledMMAINSA_8MMA_AtomIJNSA_20SM100_MMA_F16BF16_SSISM_SM_fLi64ELi128ELNSA_4UMMA5MajorE0ELSR_1ELNSQ_7ScaleInE0ELSS_0EEEEEENSA_6LayoutINSB_IJSE_SE_SE_EEENSB_IJNSC_ILi0EEESX_SX_EEEEENSB_IJNSA_10UnderscoreES10_S10_EEEEENS7_6detail27Sm100ImplicitGemmTileTraitsINSA_20SM90_TMA_LOAD_IM2COLENSA_14ComposedLayoutINSA_7SwizzleILi2ELi4ELi3EEENSA_18smem_ptr_flag_bitsILi16EEENSV_INSB_IJNSC_ILi8EEESJ_EEENSB_IJSJ_SE_EEEEEEEvEENS14_INSA_23SM90_TMA_LOAD_MULTICASTENS16_INS17_ILi3ELi4ELi3EEES1A_NSV_INSB_IJSH_S1B_EEENSB_IJSE_SH_EEEEEEEvEEEENS_8epilogue10collective18CollectiveEpilogueINS1P_23Sm100TmaWarpSpecializedILi4ELi2ELi16ELb1ELb0EEEJSL_NSB_IJNSV_ISH_SE_EENSV_ISJ_SE_EEEEESM_NSB_IJNSB_IJlllEEESE_SX_EEESM_S1Y_NS1P_6fusion15FusionCallbacksIS1T_NS1Z_17LinearCombinationISM_fSM_fLNS_15FloatRoundStyleE2EEESL_S1W_JEEENSA_5SM1004TMEM4LOAD26SM100_TMEM_LOAD_16dp256b4xES15_S1F_NSA_17SM75_U32x4_LDSM_NENSA_21SM90_TMA_STORE_IM2COLES1F_NSA_17SM90_U32x4_STSM_NENSA_39AutoVectorizingCopyWithAssumedAlignmentILi128EEEEEEvvEEEEvNT_6ParamsE)
        /*0bc8*/ 	.short	0x0380
        /*0bca*/ 	.short	0x0800


	//----- nvinfo : EIATTR_SW_WAR
	.align		4
.L_55:
        /*0bcc*/ 	.byte	0x04, 0x36
        /*0bce*/ 	.short	(.L_57 - .L_56)
.L_56:
        /*0bd0*/ 	.word	0x00000008
.L_57:


//--------------------- .nv.callgraph             --------------------------
	.section	.nv.callgraph,"",@"SHT_CUDA_CALLGRAPH"
	.align	4
	.sectionentsize	8
	.align		4
        /*0000*/ 	.word	0x00000000
	.align		4
        /*0004*/ 	.word	0xffffffff
	.align		4
        /*0008*/ 	.word	index@(_ZN7cutlass13device_kernelINS_4conv6kernel13ConvUniversalINS1_16ConvProblemShapeILNS1_8OperatorE1ELi2EEENS1_10collective14CollectiveConvINS1_47MainloopSm100TmaUmmaWarpSpecializedImplicitGemmILS5_1ELi17ELi2ELi1ELi2EN4cute5tupleIJNSA_1CILi2EEENSC_ILi1EEESE_EEEEENSB_IJNSC_ILi64EEENSC_ILi128EEENSB_IJNSC_ILi32EEEEEEEEENS_6half_tESM_NSA_8TiledMMAINSA_8MMA_AtomIJNSA_20SM100_MMA_F16BF16_SSISM_SM_fLi64ELi128ELNSA_4UMMA5MajorE0ELSR_1ELNSQ_7ScaleInE0ELSS_0EEEEEENSA_6LayoutINSB_IJSE_SE_SE_EEENSB_IJNSC_ILi0EEESX_SX_EEEEENSB_IJNSA_10UnderscoreES10_S10_EEEEENS7_6detail27Sm100ImplicitGemmTileTraitsINSA_20SM90_TMA_LOAD_IM2COLENSA_14ComposedLayoutINSA_7SwizzleILi2ELi4ELi3EEENSA_18smem_ptr_flag_bitsILi16EEENSV_INSB_IJNSC_ILi8EEESJ_EEENSB_IJSJ_SE_EEEEEEEvEENS14_INSA_23SM90_TMA_LOAD_MULTICASTENS16_INS17_ILi3ELi4ELi3EEES1A_NSV_INSB_IJSH_S1B_EEENSB_IJSE_SH_EEEEEEEvEEEENS_8epilogue10collective18CollectiveEpilogueINS1P_23Sm100TmaWarpSpecializedILi4ELi2ELi16ELb1ELb0EEEJSL_NSB_IJNSV_ISH_SE_EENSV_ISJ_SE_EEEEESM_NSB_IJNSB_IJlllEEESE_SX_EEESM_S1Y_NS1P_6fusion15FusionCallbacksIS1T_NS1Z_17LinearCombinationISM_fSM_fLNS_15FloatRoundStyleE2EEESL_S1W_JEEENSA_5SM1004TMEM4LOAD26SM100_TMEM_LOAD_16dp256b4xES15_S1F_NSA_17SM75_U32x4_LDSM_NENSA_21SM90_TMA_STORE_IM2COLES1F_NSA_17SM90_U32x4_STSM_NENSA_39AutoVectorizingCopyWithAssumedAlignmentILi128EEEEEEvvEEEEvNT_6ParamsE)
	.align		4
        /*000c*/ 	.word	index@(__assertfail)
	.align		4
        /*0010*/ 	.word	0x00000000
	.align		4
        /*0014*/ 	.word	0xfffffffe
	.align		4
        /*0018*/ 	.word	0x00000000
	.align		4
        /*001c*/ 	.word	0xfffffffd
	.align		4
        /*0020*/ 	.word	0x00000000
	.align		4
        /*0024*/ 	.word	0xfffffffc


//--------------------- .nv.constant4             --------------------------
	.section	.nv.constant4,"a",@progbits
	.align	8
	.align		8
.nv.constant4:
        /*0000*/ 	.dword	__assertfail
	.align		8
        /*0008*/ 	.dword	__unnamed_1
	.align		8
        /*0010*/ 	.dword	__unnamed_2
	.align		8
        /*0018*/ 	.dword	_ZN39_INTERNAL_66fa0209_4_k_cu_aaab3e6f_39534cuda3std3__45__cpo5beginE
	.align		8
        /*0020*/ 	.dword	_ZN39_INTERNAL_66fa0209_4_k_cu_aaab3e6f_39534cuda3std3__45__cpo3endE
	.align		8
        /*0028*/ 	.dword	_ZN39_INTERNAL_66fa0209_4_k_cu_aaab3e6f_39534cuda3std3__45__cpo6cbeginE
	.align		8
        /*0030*/ 	.dword	_ZN39_INTERNAL_66fa0209_4_k_cu_aaab3e6f_39534cuda3std3__45__cpo4cendE
	.align		8
        /*0038*/ 	.dword	_ZN39_INTERNAL_66fa0209_4_k_cu_aaab3e6f_39534cuda3std3__441_GLOBAL__N__66fa0209_4_k_cu_aaab3e6f_39536ignoreE
	.align		8
        /*0040*/ 	.dword	_ZN39_INTERNAL_66fa0209_4_k_cu_aaab3e6f_39534cuda3std3__419piecewise_constructE
	.align		8
        /*0048*/ 	.dword	_ZN39_INTERNAL_66fa0209_4_k_cu_aaab3e6f_39534cuda3std3__48in_placeE
	.align		8
        /*0050*/ 	.dword	_ZN39_INTERNAL_66fa0209_4_k_cu_aaab3e6f_39534cuda3std6ranges3__45__cpo4swapE
	.align		8
        /*0058*/ 	.dword	_ZN39_INTERNAL_66fa0209_4_k_cu_aaab3e6f_39534cuda3std6ranges3__45__cpo9iter_moveE
	.align		8
        /*0060*/ 	.dword	_ZN39_INTERNAL_66fa0209_4_k_cu_aaab3e6f_39534cute7productE
	.align		8
        /*0068*/ 	.dword	_ZN39_INTERNAL_66fa0209_4_k_cu_aaab3e6f_39534cute1_E
	.align		8
        /*0070*/ 	.dword	$str$27
	.align		8
        /*0078*/ 	.dword	$str$28
	.align		8
        /*0080*/ 	.dword	$str$29
	.align		8
        /*0088*/ 	.dword	$str$30


//--------------------- .text._ZN7cutlass13device_kernelINS_4conv6kernel13ConvUniversalINS1_16ConvProblemShapeILNS1_8OperatorE1ELi2EEENS1_10collective14CollectiveConvINS1_47MainloopSm100TmaUmmaWarpSpecializedImplicitGemmILS5_1ELi17ELi2ELi1ELi2EN4cute5tupleIJNSA_1CILi2EEENSC_ILi1EEESE_EEEEENSB_IJNSC_ILi64EEENSC_ILi128EEENSB_IJNSC_ILi32EEEEEEEEENS_6half_tESM_NSA_8TiledMMAINSA_8MMA_AtomIJNSA_20SM100_MMA_F16BF16_SSISM_SM_fLi64ELi128ELNSA_4UMMA5MajorE0ELSR_1ELNSQ_7ScaleInE0ELSS_0EEEEEENSA_6LayoutINSB_IJSE_SE_SE_EEENSB_IJNSC_ILi0EEESX_SX_EEEEENSB_IJNSA_10UnderscoreES10_S10_EEEEENS7_6detail27Sm100ImplicitGemmTileTraitsINSA_20SM90_TMA_LOAD_IM2COLENSA_14ComposedLayoutINSA_7SwizzleILi2ELi4ELi3EEENSA_18smem_ptr_flag_bitsILi16EEENSV_INSB_IJNSC_ILi8EEESJ_EEENSB_IJSJ_SE_EEEEEEEvEENS14_INSA_23SM90_TMA_LOAD_MULTICASTENS16_INS17_ILi3ELi4ELi3EEES1A_NSV_INSB_IJSH_S1B_EEENSB_IJSE_SH_EEEEEEEvEEEENS_8epilogue10collective18CollectiveEpilogueINS1P_23Sm100TmaWarpSpecializedILi4ELi2ELi16ELb1ELb0EEEJSL_NSB_IJNSV_ISH_SE_EENSV_ISJ_SE_EEEEESM_NSB_IJNSB_IJlllEEESE_SX_EEESM_S1Y_NS1P_6fusion15FusionCallbacksIS1T_NS1Z_17LinearCombinationISM_fSM_fLNS_15FloatRoundStyleE2EEESL_S1W_JEEENSA_5SM1004TMEM4LOAD26SM100_TMEM_LOAD_16dp256b4xES15_S1F_NSA_17SM75_U32x4_LDSM_NENSA_21SM90_TMA_STORE_IM2COLES1F_NSA_17SM90_U32x4_STSM_NENSA_39AutoVectorizingCopyWithAssumedAlignmentILi128EEEEEEvvEEEEvNT_6ParamsE --------------------------
	.section	.text._ZN7cutlass13device_kernelINS_4conv6kernel13ConvUniversalINS1_16ConvProblemShapeILNS1_8OperatorE1ELi2EEENS1_10collective14CollectiveConvINS1_47MainloopSm100TmaUmmaWarpSpecializedImplicitGemmILS5_1ELi17ELi2ELi1ELi2EN4cute5tupleIJNSA_1CILi2EEENSC_ILi1EEESE_EEEEENSB_IJNSC_ILi64EEENSC_ILi128EEENSB_IJNSC_ILi32EEEEEEEEENS_6half_tESM_NSA_8TiledMMAINSA_8MMA_AtomIJNSA_20SM100_MMA_F16BF16_SSISM_SM_fLi64ELi128ELNSA_4UMMA5MajorE0ELSR_1ELNSQ_7ScaleInE0ELSS_0EEEEEENSA_6LayoutINSB_IJSE_SE_SE_EEENSB_IJNSC_ILi0EEESX_SX_EEEEENSB_IJNSA_10UnderscoreES10_S10_EEEEENS7_6detail27Sm100ImplicitGemmTileTraitsINSA_20SM90_TMA_LOAD_IM2COLENSA_14ComposedLayoutINSA_7SwizzleILi2ELi4ELi3EEENSA_18smem_ptr_flag_bitsILi16EEENSV_INSB_IJNSC_ILi8EEESJ_EEENSB_IJSJ_SE_EEEEEEEvEENS14_INSA_23SM90_TMA_LOAD_MULTICASTENS16_INS17_ILi3ELi4ELi3EEES1A_NSV_INSB_IJSH_S1B_EEENSB_IJSE_SH_EEEEEEEvEEEENS_8epilogue10collective18CollectiveEpilogueINS1P_23Sm100TmaWarpSpecializedILi4ELi2ELi16ELb1ELb0EEEJSL_NSB_IJNSV_ISH_SE_EENSV_ISJ_SE_EEEEESM_NSB_IJNSB_IJlllEEESE_SX_EEESM_S1Y_NS1P_6fusion15FusionCallbacksIS1T_NS1Z_17LinearCombinationISM_fSM_fLNS_15FloatRoundStyleE2EEESL_S1W_JEEENSA_5SM1004TMEM4LOAD26SM100_TMEM_LOAD_16dp256b4xES15_S1F_NSA_17SM75_U32x4_LDSM_NENSA_21SM90_TMA_STORE_IM2COLES1F_NSA_17SM90_U32x4_STSM_NENSA_39AutoVectorizingCopyWithAssumedAlignmentILi128EEEEEEvvEEEEvNT_6ParamsE,"ax",@progbits
	.align	128
.text._ZN7cutlass13device_kernelINS_4conv6kernel13ConvUniversalINS1_16ConvProblemShapeILNS1_8OperatorE1ELi2EEENS1_10collective14CollectiveConvINS1_47MainloopSm100TmaUmmaWarpSpecializedImplicitGemmILS5_1ELi17ELi2ELi1ELi2EN4cute5tupleIJNSA_1CILi2EEENSC_ILi1EEESE_EEEEENSB_IJNSC_ILi64EEENSC_ILi128EEENSB_IJNSC_ILi32EEEEEEEEENS_6half_tESM_NSA_8TiledMMAINSA_8MMA_AtomIJNSA_20SM100_MMA_F16BF16_SSISM_SM_fLi64ELi128ELNSA_4UMMA5MajorE0ELSR_1ELNSQ_7ScaleInE0ELSS_0EEEEEENSA_6LayoutINSB_IJSE_SE_SE_EEENSB_IJNSC_ILi0EEESX_SX_EEEEENSB_IJNSA_10UnderscoreES10_S10_EEEEENS7_6detail27Sm100ImplicitGemmTileTraitsINSA_20SM90_TMA_LOAD_IM2COLENSA_14ComposedLayoutINSA_7SwizzleILi2ELi4ELi3EEENSA_18smem_ptr_flag_bitsILi16EEENSV_INSB_IJNSC_ILi8EEESJ_EEENSB_IJSJ_SE_EEEEEEEvEENS14_INSA_23SM90_TMA_LOAD_MULTICASTENS16_INS17_ILi3ELi4ELi3EEES1A_NSV_INSB_IJSH_S1B_EEENSB_IJSE_SH_EEEEEEEvEEEENS_8epilogue10collective18CollectiveEpilogueINS1P_23Sm100TmaWarpSpecializedILi4ELi2ELi16ELb1ELb0EEEJSL_NSB_IJNSV_ISH_SE_EENSV_ISJ_SE_EEEEESM_NSB_IJNSB_IJlllEEESE_SX_EEESM_S1Y_NS1P_6fusion15FusionCallbacksIS1T_NS1Z_17LinearCombinationISM_fSM_fLNS_15FloatRoundStyleE2EEESL_S1W_JEEENSA_5SM1004TMEM4LOAD26SM100_TMEM_LOAD_16dp256b4xES15_S1F_NSA_17SM75_U32x4_LDSM_NENSA_21SM90_TMA_STORE_IM2COLES1F_NSA_17SM90_U32x4_STSM_NENSA_39AutoVectorizingCopyWithAssumedAlignmentILi128EEEEEEvvEEEEvNT_6ParamsE:
        .type           _ZN7cutlass13device_kernelINS_4conv6kernel13ConvUniversalINS1_16ConvProblemShapeILNS1_8OperatorE1ELi2EEENS1_10collective14CollectiveConvINS1_47MainloopSm100TmaUmmaWarpSpecializedImplicitGemmILS5_1ELi17ELi2ELi1ELi2EN4cute5tupleIJNSA_1CILi2EEENSC_ILi1EEESE_EEEEENSB_IJNSC_ILi64EEENSC_ILi128EEENSB_IJNSC_ILi32EEEEEEEEENS_6half_tESM_NSA_8TiledMMAINSA_8MMA_AtomIJNSA_20SM100_MMA_F16BF16_SSISM_SM_fLi64ELi128ELNSA_4UMMA5MajorE0ELSR_1ELNSQ_7ScaleInE0ELSS_0EEEEEENSA_6LayoutINSB_IJSE_SE_SE_EEENSB_IJNSC_ILi0EEESX_SX_EEEEENSB_IJNSA_10UnderscoreES10_S10_EEEEENS7_6detail27Sm100ImplicitGemmTileTraitsINSA_20SM90_TMA_LOAD_IM2COLENSA_14ComposedLayoutINSA_7SwizzleILi2ELi4ELi3EEENSA_18smem_ptr_flag_bitsILi16EEENSV_INSB_IJNSC_ILi8EEESJ_EEENSB_IJSJ_SE_EEEEEEEvEENS14_INSA_23SM90_TMA_LOAD_MULTICASTENS16_INS17_ILi3ELi4ELi3EEES1A_NSV_INSB_IJSH_S1B_EEENSB_IJSE_SH_EEEEEEEvEEEENS_8epilogue10collective18CollectiveEpilogueINS1P_23Sm100TmaWarpSpecializedILi4ELi2ELi16ELb1ELb0EEEJSL_NSB_IJNSV_ISH_SE_EENSV_ISJ_SE_EEEEESM_NSB_IJNSB_IJlllEEESE_SX_EEESM_S1Y_NS1P_6fusion15FusionCallbacksIS1T_NS1Z_17LinearCombinationISM_fSM_fLNS_15FloatRoundStyleE2EEESL_S1W_JEEENSA_5SM1004TMEM4LOAD26SM100_TMEM_LOAD_16dp256b4xES15_S1F_NSA_17SM75_U32x4_LDSM_NENSA_21SM90_TMA_STORE_IM2COLES1F_NSA_17SM90_U32x4_STSM_NENSA_39AutoVectorizingCopyWithAssumedAlignmentILi128EEEEEEvvEEEEvNT_6ParamsE,@function
        .size           _ZN7cutlass13device_kernelINS_4conv6kernel13ConvUniversalINS1_16ConvProblemShapeILNS1_8OperatorE1ELi2EEENS1_10collective14CollectiveConvINS1_47MainloopSm100TmaUmmaWarpSpecializedImplicitGemmILS5_1ELi17ELi2ELi1ELi2EN4cute5tupleIJNSA_1CILi2EEENSC_ILi1EEESE_EEEEENSB_IJNSC_ILi64EEENSC_ILi128EEENSB_IJNSC_ILi32EEEEEEEEENS_6half_tESM_NSA_8TiledMMAINSA_8MMA_AtomIJNSA_20SM100_MMA_F16BF16_SSISM_SM_fLi64ELi128ELNSA_4UMMA5MajorE0ELSR_1ELNSQ_7ScaleInE0ELSS_0EEEEEENSA_6LayoutINSB_IJSE_SE_SE_EEENSB_IJNSC_ILi0EEESX_SX_EEEEENSB_IJNSA_10UnderscoreES10_S10_EEEEENS7_6detail27Sm100ImplicitGemmTileTraitsINSA_20SM90_TMA_LOAD_IM2COLENSA_14ComposedLayoutINSA_7SwizzleILi2ELi4ELi3EEENSA_18smem_ptr_flag_bitsILi16EEENSV_INSB_IJNSC_ILi8EEESJ_EEENSB_IJSJ_SE_EEEEEEEvEENS14_INSA_23SM90_TMA_LOAD_MULTICASTENS16_INS17_ILi3ELi4ELi3EEES1A_NSV_INSB_IJSH_S1B_EEENSB_IJSE_SH_EEEEEEEvEEEENS_8epilogue10collective18CollectiveEpilogueINS1P_23Sm100TmaWarpSpecializedILi4ELi2ELi16ELb1ELb0EEEJSL_NSB_IJNSV_ISH_SE_EENSV_ISJ_SE_EEEEESM_NSB_IJNSB_IJlllEEESE_SX_EEESM_S1Y_NS1P_6fusion15FusionCallbacksIS1T_NS1Z_17LinearCombinationISM_fSM_fLNS_15FloatRoundStyleE2EEESL_S1W_JEEENSA_5SM1004TMEM4LOAD26SM100_TMEM_LOAD_16dp256b4xES15_S1F_NSA_17SM75_U32x4_LDSM_NENSA_21SM90_TMA_STORE_IM2COLES1F_NSA_17SM90_U32x4_STSM_NENSA_39AutoVectorizingCopyWithAssumedAlignmentILi128EEEEEEvvEEEEvNT_6ParamsE,(.L_x_213 - _ZN7cutlass13device_kernelINS_4conv6kernel13ConvUniversalINS1_16ConvProblemShapeILNS1_8OperatorE1ELi2EEENS1_10collective14CollectiveConvINS1_47MainloopSm100TmaUmmaWarpSpecializedImplicitGemmILS5_1ELi17ELi2ELi1ELi2EN4cute5tupleIJNSA_1CILi2EEENSC_ILi1EEESE_EEEEENSB_IJNSC_ILi64EEENSC_ILi128EEENSB_IJNSC_ILi32EEEEEEEEENS_6half_tESM_NSA_8TiledMMAINSA_8MMA_AtomIJNSA_20SM100_MMA_F16BF16_SSISM_SM_fLi64ELi128ELNSA_4UMMA5MajorE0ELSR_1ELNSQ_7ScaleInE0ELSS_0EEEEEENSA_6LayoutINSB_IJSE_SE_SE_EEENSB_IJNSC_ILi0EEESX_SX_EEEEENSB_IJNSA_10UnderscoreES10_S10_EEEEENS7_6detail27Sm100ImplicitGemmTileTraitsINSA_20SM90_TMA_LOAD_IM2COLENSA_14ComposedLayoutINSA_7SwizzleILi2ELi4ELi3EEENSA_18smem_ptr_flag_bitsILi16EEENSV_INSB_IJNSC_ILi8EEESJ_EEENSB_IJSJ_SE_EEEEEEEvEENS14_INSA_23SM90_TMA_LOAD_MULTICASTENS16_INS17_ILi3ELi4ELi3EEES1A_NSV_INSB_IJSH_S1B_EEENSB_IJSE_SH_EEEEEEEvEEEENS_8epilogue10collective18CollectiveEpilogueINS1P_23Sm100TmaWarpSpecializedILi4ELi2ELi16ELb1ELb0EEEJSL_NSB_IJNSV_ISH_SE_EENSV_ISJ_SE_EEEEESM_NSB_IJNSB_IJlllEEESE_SX_EEESM_S1Y_NS1P_6fusion15FusionCallbacksIS1T_NS1Z_17LinearCombinationISM_fSM_fLNS_15FloatRoundStyleE2EEESL_S1W_JEEENSA_5SM1004TMEM4LOAD26SM100_TMEM_LOAD_16dp256b4xES15_S1F_NSA_17SM75_U32x4_LDSM_NENSA_21SM90_TMA_STORE_IM2COLES1F_NSA_17SM90_U32x4_STSM_NENSA_39AutoVectorizingCopyWithAssumedAlignmentILi128EEEEEEvvEEEEvNT_6ParamsE)
        .other          _ZN7cutlass13device_kernelINS_4conv6kernel13ConvUniversalINS1_16ConvProblemShapeILNS1_8OperatorE1ELi2EEENS1_10collective14CollectiveConvINS1_47MainloopSm100TmaUmmaWarpSpecializedImplicitGemmILS5_1ELi17ELi2ELi1ELi2EN4cute5tupleIJNSA_1CILi2EEENSC_ILi1EEESE_EEEEENSB_IJNSC_ILi64EEENSC_ILi128EEENSB_IJNSC_ILi32EEEEEEEEENS_6half_tESM_NSA_8TiledMMAINSA_8MMA_AtomIJNSA_20SM100_MMA_F16BF16_SSISM_SM_fLi64ELi128ELNSA_4UMMA5MajorE0ELSR_1ELNSQ_7ScaleInE0ELSS_0EEEEEENSA_6LayoutINSB_IJSE_SE_SE_EEENSB_IJNSC_ILi0EEESX_SX_EEEEENSB_IJNSA_10UnderscoreES10_S10_EEEEENS7_6detail27Sm100ImplicitGemmTileTraitsINSA_20SM90_TMA_LOAD_IM2COLENSA_14ComposedLayoutINSA_7SwizzleILi2ELi4ELi3EEENSA_18smem_ptr_flag_bitsILi16EEENSV_INSB_IJNSC_ILi8EEESJ_EEENSB_IJSJ_SE_EEEEEEEvEENS14_INSA_23SM90_TMA_LOAD_MULTICASTENS16_INS17_ILi3ELi4ELi3EEES1A_NSV_INSB_IJSH_S1B_EEENSB_IJSE_SH_EEEEEEEvEEEENS_8epilogue10collective18CollectiveEpilogueINS1P_23Sm100TmaWarpSpecializedILi4ELi2ELi16ELb1ELb0EEEJSL_NSB_IJNSV_ISH_SE_EENSV_ISJ_SE_EEEEESM_NSB_IJNSB_IJlllEEESE_SX_EEESM_S1Y_NS1P_6fusion15FusionCallbacksIS1T_NS1Z_17LinearCombinationISM_fSM_fLNS_15FloatRoundStyleE2EEESL_S1W_JEEENSA_5SM1004TMEM4LOAD26SM100_TMEM_LOAD_16dp256b4xES15_S1F_NSA_17SM75_U32x4_LDSM_NENSA_21SM90_TMA_STORE_IM2COLES1F_NSA_17SM90_U32x4_STSM_NENSA_39AutoVectorizingCopyWithAssumedAlignmentILi128EEEEEEvvEEEEvNT_6ParamsE,@"STO_CUDA_ENTRY STV_DEFAULT"
_ZN7cutlass13device_kernelINS_4conv6kernel13ConvUniversalINS1_16ConvProblemShapeILNS1_8OperatorE1ELi2EEENS1_10collective14CollectiveConvINS1_47MainloopSm100TmaUmmaWarpSpecializedImplicitGemmILS5_1ELi17ELi2ELi1ELi2EN4cute5tupleIJNSA_1CILi2EEENSC_ILi1EEESE_EEEEENSB_IJNSC_ILi64EEENSC_ILi128EEENSB_IJNSC_ILi32EEEEEEEEENS_6half_tESM_NSA_8TiledMMAINSA_8MMA_AtomIJNSA_20SM100_MMA_F16BF16_SSISM_SM_fLi64ELi128ELNSA_4UMMA5MajorE0ELSR_1ELNSQ_7ScaleInE0ELSS_0EEEEEENSA_6LayoutINSB_IJSE_SE_SE_EEENSB_IJNSC_ILi0EEESX_SX_EEEEENSB_IJNSA_10UnderscoreES10_S10_EEEEENS7_6detail27Sm100ImplicitGemmTileTraitsINSA_20SM90_TMA_LOAD_IM2COLENSA_14ComposedLayoutINSA_7SwizzleILi2ELi4ELi3EEENSA_18smem_ptr_flag_bitsILi16EEENSV_INSB_IJNSC_ILi8EEESJ_EEENSB_IJSJ_SE_EEEEEEEvEENS14_INSA_23SM90_TMA_LOAD_MULTICASTENS16_INS17_ILi3ELi4ELi3EEES1A_NSV_INSB_IJSH_S1B_EEENSB_IJSE_SH_EEEEEEEvEEEENS_8epilogue10collective18CollectiveEpilogueINS1P_23Sm100TmaWarpSpecializedILi4ELi2ELi16ELb1ELb0EEEJSL_NSB_IJNSV_ISH_SE_EENSV_ISJ_SE_EEEEESM_NSB_IJNSB_IJlllEEESE_SX_EEESM_S1Y_NS1P_6fusion15FusionCallbacksIS1T_NS1Z_17LinearCombinationISM_fSM_fLNS_15FloatRoundStyleE2EEESL_S1W_JEEENSA_5SM1004TMEM4LOAD26SM100_TMEM_LOAD_16dp256b4xES15_S1F_NSA_17SM75_U32x4_LDSM_NENSA_21SM90_TMA_STORE_IM2COLES1F_NSA_17SM90_U32x4_STSM_NENSA_39AutoVectorizingCopyWithAssumedAlignmentILi128EEEEEEvvEEEEvNT_6ParamsE:
[----:B------:R-:W1:Y:S01]  /*0000*/  LDC R1, c[0x0][0x37c] ;  /* 0x0000df00ff017b82 */ /* 0x000e620000000800 */
[----:B------:R-:W2:Y:S01]  /*0010*/  S2R R72, SR_TID.X ;  /* 0x0000000000487919 */ /* 0x000ea20000002100 */
[----:B------:R-:W3:Y:S01]  /*0020*/  LDCU.64 UR6, c[0x0][0x890] ;  /* 0x00011200ff0677ac */ /* 0x000ee20008000a00 */
[----:B-1----:R-:W-:Y:S01]  /*0030*/  VIADD R1, R1, 0xfffffff8 ;  /* 0xfffffff801017836 */ /* 0x002fe20000000000 */
[----:B------:R-:W-:Y:S02]  /*0040*/  PRMT R63, RZ, 0x7610, R63 ;  /* 0x00007610ff3f7816 */ /* 0x000fe4000000003f */
[----:B------:R-:W-:Y:S01]  /*0050*/  ELECT P5, URZ, PT ;  /* 0x0000000000ff782f */ /* 0x000fe200038a0000 */
[----:B------:R-:W1:Y:S01]  /*0060*/  LDCU.64 UR48, c[0x0][0x358] ;  /* 0x00006b00ff3077ac */ /* 0x000e620008000a00 */
[----:B---3--:R-:W-:-:S04]  /*0070*/  UISETP.NE.U32.AND UP0, UPT, UR6, URZ, UPT ;  /* 0x000000ff0600728c */ /* 0x008fc8000bf05070 */
[----:B------:R-:W-:Y:S01]  /*0080*/  UISETP.NE.AND.EX UP0, UPT, UR7, URZ, UPT, UP0 ;  /* 0x000000ff0700728c */ /* 0x000fe2000bf05300 */
[----:B--2---:R-:W-:-:S05]  /*0090*/  SHF.R.U32.HI R73, RZ, 0x5, R72 ;  /* 0x00000005ff497819 */ /* 0x004fca0000011648 */
[----:B------:R-:W2:Y:S02]  /*00a0*/  SHFL.IDX PT, R0, R73, RZ, 0x1f ;  /* 0x00001fff49007589 */ /* 0x000ea400000e0000 */
[----:B--2---:R-:W-:Y:S01]  /*00b0*/  R2UR UR4, R0 ;  /* 0x00000000000472ca */ /* 0x004fe200000e0000 */
[----:B-1----:R-:W-:-:S14]  /*00c0*/  BRA.U UP0, `(.L_x_0) ;  /* 0x00000001002c7547 */ /* 0x002fdc000b800000 */
[----:B------:R-:W1:Y:S02]  /*00d0*/  LDCU.64 UR8, c[0x0][0x888] ;  /* 0x00011100ff0877ac */ /* 0x000e640008000a00 */
[----:B-1----:R-:W-:-:S04]  /*00e0*/  UISETP.NE.U32.AND UP0, UPT, UR8, URZ, UPT ;  /* 0x000000ff0800728c */ /* 0x002fc8000bf05070 */
[----:B------:R-:W-:-:S09]  /*00f0*/  UISETP.NE.AND.EX UP0, UPT, UR9, URZ, UPT, UP0 ;  /* 0x000000ff0900728c */ /* 0x000fd2000bf05300 */
[----:B------:R-:W-:Y:S05]  /*0100*/  BRA.U !UP0, `(.L_x_1) ;  /* 0x0000000108107547 */ /* 0x000fea000b800000 */
[----:B------:R-:W1:Y:S02]  /*0110*/  LDC.64 R2, c[0x0][0x888] ;  /* 0x00022200ff027b82 */ /* 0x000e640000000a00 */
[----:B-1----:R1:W5:Y:S01]  /*0120*/  LDG.E R35, desc[UR48][R2.64] ;  /* 0x0000003002237981 */ /* 0x002362000c1e1900 */
[----:B------:R-:W-:Y:S01]  /*0130*/  HFMA2 R63, -RZ, RZ, 0, 5.9604644775390625e-08 ;  /* 0x00000001ff3f7431 */ /* 0x000fe200000001ff */
[----:B------:R-:W-:Y:S05]  /*0140*/  BRA `(.L_x_0) ;  /* 0x00000000000c7947 */ /* 0x000fea0003800000 */
.L_x_1:
[----:B------:R-:W1:Y:S01]  /*0150*/  LDCU UR5, c[0x0][0x880] ;  /* 0x00011000ff0577ac */ /* 0x000e620008000800 */
[----:B------:R-:W-:Y:S01]  /*0160*/  HFMA2 R63, -RZ, RZ, 0, 5.9604644775390625e-08 ;  /* 0x00000001ff3f7431 */ /* 0x000fe200000001ff */
[----:B-1----:R-:W-:Y:S02]  /*0170*/  MOV R35, UR5 ;  /* 0x0000000500237c02 */ /* 0x002fe40008000f00 */
.L_x_0:
[----:B------:R-:W2:Y:S02]  /*0180*/  LDCU.64 UR8, c[0x0][0x8b0] ;  /* 0x00011600ff0877ac */ /* 0x000ea40008000a00 */
[----:B--2---:R-:W-:-:S04]  /*0190*/  UISETP.NE.U32.AND UP0, UPT, UR8, URZ, UPT ;  /* 0x000000ff0800728c */ /* 0x004fc8000bf05070 */
[----:B------:R-:W-:-:S09]  /*01a0*/  UISETP.NE.AND.EX UP0, UPT, UR9, URZ, UPT, UP0 ;  /* 0x000000ff0900728c */ /* 0x000fd2000bf05300 */
[----:B------:R-:W-:Y:S05]  /*01b0*/  BRA.U UP0, `(.L_x_2) ;  /* 0x0000000100247547 */ /* 0x000fea000b800000 */
[----:B------:R-:W2:Y:S02]  /*01c0*/  LDCU.64 UR8, c[0x0][0x8a8] ;  /* 0x00011500ff0877ac */ /* 0x000ea40008000a00 */
[----:B--2---:R-:W-:-:S04]  /*01d0*/  UISETP.NE.U32.AND UP0, UPT, UR8, URZ, UPT ;  /* 0x000000ff0800728c */ /* 0x004fc8000bf05070 */
[----:B------:R-:W-:-:S09]  /*01e0*/  UISETP.NE.AND.EX UP0, UPT, UR9, URZ, UPT, UP0 ;  /* 0x000000ff0900728c */ /* 0x000fd2000bf05300 */
[----:B------:R-:W-:Y:S05]  /*01f0*/  BRA.U !UP0, `(.L_x_3) ;  /* 0x00000001080c7547 */ /* 0x000fea000b800000 */
[----:B-1----:R-:W1:Y:S02]  /*0200*/  LDC.64 R2, c[0x0][0x8a8] ;  /* 0x00022a00ff027b82 */ /* 0x002e640000000a00 */
[----:B-1----:R2:W5:Y:S01]  /*0210*/  LDG.E R33, desc[UR48][R2.64] ;  /* 0x0000003002217981 */ /* 0x002562000c1e1900 */
[----:B------:R-:W-:Y:S05]  /*0220*/  BRA `(.L_x_2) ;  /* 0x0000000000087947 */ /* 0x000fea0003800000 */
.L_x_3:
[----:B------:R-:W2:Y:S02]  /*0230*/  LDCU UR5, c[0x0][0x8a0] ;  /* 0x00011400ff0577ac */ /* 0x000ea40008000800 */
[----:B--2---:R-:W-:Y:S02]  /*0240*/  MOV R33, UR5 ;  /* 0x0000000500217c02 */ /* 0x004fe40008000f00 */
.L_x_2:
[----:B------:R-:W-:Y:S01]  /*0250*/  IMAD.U32 R0, RZ, RZ, UR4 ;  /* 0x00000004ff007e24 */ /* 0x000fe2000f8e00ff */
[----:B------:R-:W-:Y:S04]  /*0260*/  BSSY.RECONVERGENT B0, `(.L_x_4) ;  /* 0x000000c000007945 */ /* 0x000fe80003800200 */
[C---:B------:R-:W-:Y:S02]  /*0270*/  ISETP.NE.OR P1, PT, R0.reuse, 0x1, !P5 ;  /* 0x000000010000780c */ /* 0x040fe40006f25670 */
[----:B------:R-:W-:-:S11]  /*0280*/  ISETP.NE.OR P0, PT, R0, 0x3, !P5 ;  /* 0x000000030000780c */ /* 0x000fd60006f05670 */
[----:B------:R-:W-:Y:S05]  /*0290*/  @P1 BRA `(.L_x_5) ;  /* 0x0000000000201947 */ /* 0x000fea0003800000 */
[----:B------:R-:W3:Y:S02]  /*02a0*/  LDCU.64 UR8, c[0x0][0x348] ;  /* 0x00006900ff0877ac */ /* 0x000ee40008000a00 */
[----:B---3--:R-:W-:Y:S02]  /*02b0*/  UIADD3 UR10, UP1, UPT, UR8, 0x80, URZ ;  /* 0x00000080080a7890 */ /* 0x008fe4000ff3e0ff */
[----:B------:R-:W-:Y:S02]  /*02c0*/  UIADD3 UR8, UP0, UPT, UR8, 0x180, URZ ;  /* 0x0000018008087890 */ /* 0x000fe4000ff1e0ff */
[----:B------:R-:W-:Y:S02]  /*02d0*/  UIADD3.X UR11, UPT, UPT, URZ, UR9, URZ, UP1, !UPT ;  /* 0x00000009ff0b7290 */ /* 0x000fe40008ffe4ff */
[----:B------:R-:W-:-:S07]  /*02e0*/  UIADD3.X UR9, UPT, UPT, URZ, UR9, URZ, UP0, !UPT ;  /* 0x00000009ff097290 */ /* 0x000fce00087fe4ff */
[----:B------:R3:W-:Y:S02]  /*02f0*/  UTMACCTL.PF [UR10] ;  /* 0x000000000a0079b9 */ /* 0x0007e40008040000 */
[----:B------:R3:W-:Y:S02]  /*0300*/  UTMACCTL.PF [UR8] ;  /* 0x00000000080079b9 */ /* 0x0007e40008040000 */
[----:B---3--:R-:W-:Y:S01]  /*0310*/  NOP ;  /* 0x0000000000007918 */ /* 0x008fe20000000000 */
.L_x_5:
[----:B------:R-:W-:Y:S05]  /*0320*/  BSYNC.RECONVERGENT B0 ;  /* 0x0000000000007941 */ /* 0x000fea0003800200 */
.L_x_4:
[----:B------:R-:W-:Y:S04]  /*0330*/  BSSY.RECONVERGENT B0, `(.L_x_6) ;  /* 0x000000a000007945 */ /* 0x000fe80003800200 */
        /* <DEDUP_REMOVED lines=9> */
.L_x_7:
[----:B------:R-:W-:Y:S05]  /*03d0*/  BSYNC.RECONVERGENT B0 ;  /* 0x0000000000007941 */ /* 0x000fea0003800200 */
.L_x_6:
[----:B------:R-:W3:Y:S01]  /*03e0*/  LDCU.64 UR8, c[0x0][0x888] ;  /* 0x00011100ff0877ac */ /* 0x000ee20008000a00 */
[----:B------:R-:W-:Y:S02]  /*03f0*/  UISETP.EQ.U32.AND UP1, UPT, UR6, URZ, UPT ;  /* 0x000000ff0600728c */ /* 0x000fe4000bf22070 */
[----:B------:R-:W-:Y:S02]  /*0400*/  UPLOP3.LUT UP6, UPT, UPT, UPT, UPT, 0x80, 0x8 ;  /* 0x000000000008789c */ /* 0x000fe40003fcf070 */
[----:B---3--:R-:W-:-:S04]  /*0410*/  UISETP.NE.U32.AND UP0, UPT, UR8, URZ, UPT ;  /* 0x000000ff0800728c */ /* 0x008fc8000bf05070 */
[----:B------:R-:W-:-:S04]  /*0420*/  UISETP.NE.AND.EX UP0, UPT, UR9, URZ, UPT, UP0 ;  /* 0x000000ff0900728c */ /* 0x000fc8000bf05300 */
[----:B------:R-:W-:-:S04]  /*0430*/  UISETP.EQ.OR.EX UP2, UPT, UR7, URZ, !UP0, UP1 ;  /* 0x000000ff0700728c */ /* 0x000fc8000c742710 */
[----:B------:R-:W-:-:S05]  /*0440*/  UP2UR UR53, UPR, URZ, 0x4 ;  /* 0x00000004ff357883 */ /* 0x000fca0008000000 */
[----:B------:R-:W-:Y:S07]  /*0450*/  BRA.U !UP2, `(.L_x_8) ;  /* 0x000000010a207547 */ /* 0x000fee000b800000 */
[----:B------:R-:W-:Y:S01]  /*0460*/  UISETP.NE.U32.AND UP2, UPT, UR6, URZ, UPT ;  /* 0x000000ff0600728c */ /* 0x000fe2000bf45070 */
[----:B-----5:R-:W-:Y:S01]  /*0470*/  FSETP.NEU.AND P0, PT, R35, RZ, PT ;  /* 0x000000ff2300720b */ /* 0x020fe20003f0d000 */
[----:B------:R-:W-:Y:S02]  /*0480*/  USEL UR5, URZ, 0xffffffff, UP0 ;  /* 0xffffffffff057887 */ /* 0x000fe40008000000 */
[----:B------:R-:W-:-:S10]  /*0490*/  UISETP.NE.AND.EX UP2, UPT, UR7, URZ, UPT, UP2 ;  /* 0x000000ff0700728c */ /* 0x000fd4000bf45320 */
[----:B------:R-:W-:Y:S01]  /*04a0*/  VOTEU.ANY UP1, P0 ;  /* 0x0000000000ff7886 */ /* 0x000fe20000020100 */
[----:B------:R-:W-:-:S04]  /*04b0*/  @!UP2 USEL UR5, URZ, 0xffffffff, UP1 ;  /* 0xffffffffff05a887 */ /* 0x000fc80008800000 */
[----:B------:R-:W-:-:S04]  /*04c0*/  ULOP3.LUT UR5, UR5, 0x1, URZ, 0xc0, !UPT ;  /* 0x0000000105057892 */ /* 0x000fc8000f8ec0ff */
[----:B------:R-:W-:-:S11]  /*04d0*/  UISETP.NE.U32.AND UP6, UPT, UR5, 0x1, UPT ;  /* 0x000000010500788c */ /* 0x000fd6000bfc5070 */
.L_x_8:
[----:B-12---:R-:W1:Y:S02]  /*04e0*/  SHFL.IDX PT, R2, R73, RZ, 0x1f ;  /* 0x00001fff49027589 */ /* 0x006e6400000e0000 */
[----:B-1----:R-:W-:-:S13]  /*04f0*/  ISETP.NE.AND P0, PT, R2, RZ, PT ;  /* 0x000000ff0200720c */ /* 0x002fda0003f05270 */
[----:B------:R-:W-:Y:S05]  /*0500*/  @P0 BRA `(.L_x_9) ;  /* 0x0000000000cc0947 */ /* 0x000fea0003800000 */
[----:B------:R-:W-:Y:S01]  /*0510*/  ELECT P0, URZ, PT ;  /* 0x0000000000ff782f */ /* 0x000fe20003800000 */
[----:B------:R-:W-:-:S12]  /*0520*/  BSSY.RECONVERGENT B0, `(.L_x_9) ;  /* 0x0000031000007945 */ /* 0x000fd80003800200 */
[----:B------:R-:W-:Y:S05]  /*0530*/  @!P0 BRA `(.L_x_10) ;  /* 0x0000000000bc8947 */ /* 0x000fea0003800000 */
[----:B------:R-:W1:Y:S01]  /*0540*/  S2UR UR7, SR_CgaCtaId ;  /* 0x00000000000779c3 */ /* 0x000e620000008800 */
[----:B------:R-:W-:Y:S01]  /*0550*/  UMOV UR8, 0x400 ;  /* 0x0000040000087882 */ /* 0x000fe20000000000 */
[----:B------:R-:W-:Y:S01]  /*0560*/  UMOV UR6, 0x1 ;  /* 0x0000000100067882 */ /* 0x000fe20000000000 */
[----:B------:R-:W-:Y:S02]  /*0570*/  UMOV UR5, 0x2 ;  /* 0x0000000200057882 */ /* 0x000fe40000000000 */
[----:B------:R-:W-:-:S04]  /*0580*/  UIADD3 UR10, UPT, UPT, -UR5, 0x100000, URZ ;  /* 0x00100000050a7890 */ /* 0x000fc8000fffe1ff */
[----:B------:R-:W-:Y:S02]  /*0590*/  USHF.L.U32 UR11, UR10, 0xb, URZ ;  /* 0x0000000b0a0b7899 */ /* 0x000fe400080006ff */
[----:B------:R-:W-:Y:S02]  /*05a0*/  USHF.L.U32 UR10, UR10, 0x1, URZ ;  /* 0x000000010a0a7899 */ /* 0x000fe400080006ff */
[----:B-1----:R-:W-:Y:S02]  /*05b0*/  ULEA UR7, UR7, UR8, 0x18 ;  /* 0x0000000807077291 */ /* 0x002fe4000f8ec0ff */
[----:B------:R-:W-:-:S04]  /*05c0*/  UIADD3 UR8, UPT, UPT, -UR6, 0x100000, URZ ;  /* 0x0010000006087890 */ /* 0x000fc8000fffe1ff */
[----:B------:R-:W-:Y:S02]  /*05d0*/  USHF.L.U32 UR9, UR8, 0xb, URZ ;  /* 0x0000000b08097899 */ /* 0x000fe400080006ff */
[----:B------:R-:W-:Y:S01]  /*05e0*/  USHF.L.U32 UR8, UR8, 0x1, URZ ;  /* 0x0000000108087899 */ /* 0x000fe200080006ff */
[----:B------:R-:W1:Y:S11]  /*05f0*/  FENCE.VIEW.ASYNC.S ;  /* 0x00000000000073c6 */ /* 0x000e760000000000 */
[----:B-1----:R1:W2:Y:S01]  /*0600*/  SYNCS.EXCH.64 URZ, [UR7], UR8 ;  /* 0x0000000807ff75b2 */ /* 0x0022a20008000100 */
[----:B------:R1:W3:Y:S01]  /*0610*/  SYNCS.EXCH.64 URZ, [UR7+0x88], UR10 ;  /* 0x0000880a07ff75b2 */ /* 0x0002e20008000100 */
[----:B------:R1:W4:Y:S01]  /*0620*/  SYNCS.EXCH.64 URZ, [UR7+0x8], UR8 ;  /* 0x0000080807ff75b2 */ /* 0x0003220008000100 */
[----:B------:R1:W1:Y:S01]  /*0630*/  SYNCS.EXCH.64 URZ, [UR7+0x90], UR10 ;  /* 0x0000900a07ff75b2 */ /* 0x0002620008000100 */
        /* <DEDUP_REMOVED lines=30> */
[----:B--234-:R-:W-:Y:S01]  /*0820*/  NOP ;  /* 0x0000000000007918 */ /* 0x01cfe20000000000 */
.L_x_10:
[----:B-1----:R-:W-:Y:S05]  /*0830*/  BSYNC.RECONVERGENT B0 ;  /* 0x0000000000007941 */ /* 0x002fea0003800200 */
.L_x_9:
[----:B------:R-:W1:Y:S01]  /*0840*/  SHFL.IDX PT, R2, R73, RZ, 0x1f ;  /* 0x00001fff49027589 */ /* 0x000e6200000e0000 */
[----:B------:R-:W-:Y:S01]  /*0850*/  NOP ;  /* 0x0000000000007918 */ /* 0x000fe20000000000 */
[----:B-1----:R-:W-:-:S13]  /*0860*/  ISETP.NE.AND P0, PT, R2, 0x1, PT ;  /* 0x000000010200780c */ /* 0x002fda0003f05270 */
[----:B------:R-:W-:Y:S05]  /*0870*/  @P0 BRA `(.L_x_11) ;  /* 0x0000000000580947 */ /* 0x000fea0003800000 */
[----:B------:R-:W1:Y:S01]  /*0880*/  S2UR UR7, SR_CgaCtaId ;  /* 0x00000000000779c3 */ /* 0x000e620000008800 */
[----:B------:R-:W-:Y:S01]  /*0890*/  UMOV UR8, 0x400 ;  /* 0x0000040000087882 */ /* 0x000fe20000000000 */
[----:B------:R-:W-:Y:S01]  /*08a0*/  UMOV UR6, 0x20 ;  /* 0x0000002000067882 */ /* 0x000fe20000000000 */
[----:B------:R-:W-:Y:S01]  /*08b0*/  UMOV UR5, 0x80 ;  /* 0x0000008000057882 */ /* 0x000fe20000000000 */
[----:B------:R-:W-:Y:S01]  /*08c0*/  ELECT P0, URZ, PT ;  /* 0x0000000000ff782f */ /* 0x000fe20003800000 */
        /* <DEDUP_REMOVED lines=8> */
[----:B-1----:R1:W2:Y:S01]  /*0950*/  SYNCS.EXCH.64 URZ, [UR7+0x110], UR8 ;  /* 0x0001100807ff75b2 */ /* 0x0022a20008000100 */
[----:B------:R1:W3:Y:S01]  /*0960*/  SYNCS.EXCH.64 URZ, [UR7+0x130], UR10 ;  /* 0x0001300a07ff75b2 */ /* 0x0002e20008000100 */
[----:B------:R1:W4:Y:S01]  /*0970*/  SYNCS.EXCH.64 URZ, [UR7+0x118], UR8 ;  /* 0x0001180807ff75b2 */ /* 0x0003220008000100 */
[----:B------:R1:W1:Y:S01]  /*0980*/  SYNCS.EXCH.64 URZ, [UR7+0x138], UR10 ;  /* 0x0001380a07ff75b2 */ /* 0x0002620008000100 */
[----:B------:R1:W1:Y:S01]  /*0990*/  SYNCS.EXCH.64 URZ, [UR7+0x120], UR8 ;  /* 0x0001200807ff75b2 */ /* 0x0002620008000100 */
[----:B------:R1:W1:Y:S01]  /*09a0*/  SYNCS.EXCH.64 URZ, [UR7+0x140], UR10 ;  /* 0x0001400a07ff75b2 */ /* 0x0002620008000100 */
[----:B------:R1:W1:Y:S01]  /*09b0*/  SYNCS.EXCH.64 URZ, [UR7+0x128], UR8 ;  /* 0x0001280807ff75b2 */ /* 0x0002620008000100 */
[----:B------:R1:W1:Y:S01]  /*09c0*/  SYNCS.EXCH.64 URZ, [UR7+0x148], UR10 ;  /* 0x0001480a07ff75b2 */ /* 0x0002620008000100 */
[----:B------:R-:W-:Y:S01]  /*09d0*/  NOP ;  /* 0x0000000000007918 */ /* 0x000fe20000000000 */
.L_x_11:
[----:B------:R-:W2:Y:S01]  /*09e0*/  SHFL.IDX PT, R2, R73, RZ, 0x1f ;  /* 0x00001fff49027589 */ /* 0x000ea200000e0000 */
[----:B------:R-:W-:Y:S01]  /*09f0*/  NOP ;  /* 0x0000000000007918 */ /* 0x000fe20000000000 */
[----:B--2---:R-:W-:-:S13]  /*0a00*/  ISETP.NE.AND P0, PT, R2, 0x3, PT ;  /* 0x000000030200780c */ /* 0x004fda0003f05270 */
[----:B------:R-:W-:Y:S05]  /*0a10*/  @P0 BRA `(.L_x_12) ;  /* 0x0000000000300947 */ /* 0x000fea0003800000 */
[----:B------:R-:W2:Y:S01]  /*0a20*/  S2UR UR6, SR_CgaCtaId ;  /* 0x00000000000679c3 */ /* 0x000ea20000008800 */
[----:B-1----:R-:W-:Y:S01]  /*0a30*/  UMOV UR7, 0x400 ;  /* 0x0000040000077882 */ /* 0x002fe20000000000 */
[----:B------:R-:W-:Y:S01]  /*0a40*/  UMOV UR5, 0x20 ;  /* 0x0000002000057882 */ /* 0x000fe20000000000 */
[----:B------:R-:W-:Y:S01]  /*0a50*/  ELECT P0, URZ, PT ;  /* 0x0000000000ff782f */ /* 0x000fe20003800000 */
[----:B------:R-:W-:-:S04]  /*0a60*/  UIADD3 UR8, UPT, UPT, -UR5, 0x100000, URZ ;  /* 0x0010000005087890 */ /* 0x000fc8000fffe1ff */
[----:B------:R-:W-:Y:S02]  /*0a70*/  USHF.L.U32 UR9, UR8, 0xb, URZ ;  /* 0x0000000b08097899 */ /* 0x000fe400080006ff */
[----:B------:R-:W-:Y:S02]  /*0a80*/  USHF.L.U32 UR8, UR8, 0x1, URZ ;  /* 0x0000000108087899 */ /* 0x000fe400080006ff */
[----:B--2---:R-:W-:Y:S01]  /*0a90*/  ULEA UR6, UR6, UR7, 0x18 ;  /* 0x0000000706067291 */ /* 0x004fe2000f8ec0ff */
[----:B------:R-:W1:Y:S11]  /*0aa0*/  FENCE.VIEW.ASYNC.S ;  /* 0x00000000000073c6 */ /* 0x000e760000000000 */
[----:B-1----:R2:W1:Y:S01]  /*0ab0*/  SYNCS.EXCH.64 URZ, [UR6+0x150], UR8 ;  /* 0x0001500806ff75b2 */ /* 0x0024620008000100 */
[----:B------:R2:W1:Y:S02]  /*0ac0*/  SYNCS.EXCH.64 URZ, [UR6+0x158], UR8 ;  /* 0x0001580806ff75b2 */ /* 0x0004640008000100 */
[----:B--2---:R-:W-:Y:S01]  /*0ad0*/  NOP ;  /* 0x0000000000007918 */ /* 0x004fe20000000000 */
.L_x_12:
[----:B------:R-:W2:Y:S01]  /*0ae0*/  SHFL.IDX PT, R2, R73, RZ, 0x1f ;  /* 0x00001fff49027589 */ /* 0x000ea200000e0000 */
[----:B------:R-:W-:Y:S01]  /*0af0*/  NOP ;  /* 0x0000000000007918 */ /* 0x000fe20000000000 */
[----:B--2---:R-:W-:-:S13]  /*0b00*/  ISETP.NE.AND P0, PT, R2, 0x4, PT ;  /* 0x000000040200780c */ /* 0x004fda0003f05270 */
[----:B------:R-:W-:Y:S05]  /*0b10*/  @P0 BRA `(.L_x_13) ;  /* 0x0000000000440947 */ /* 0x000fea0003800000 */
[----:B------:R-:W2:Y:S01]  /*0b20*/  S2UR UR6, SR_CgaCtaId ;  /* 0x00000000000679c3 */ /* 0x000ea20000008800 */
[----:B-1----:R-:W-:Y:S01]  /*0b30*/  UMOV UR8, 0x1e0 ;  /* 0x000001e000087882 */ /* 0x002fe20000000000 */
[----:B------:R-:W-:Y:S01]  /*0b40*/  UMOV UR7, 0x400 ;  /* 0x0000040000077882 */ /* 0x000fe20000000000 */
[----:B------:R-:W-:Y:S01]  /*0b50*/  USEL UR8, UR8, 0x1a0, UP6 ;  /* 0x000001a008087887 */ /* 0x000fe2000b000000 */
[----:B------:R-:W-:Y:S01]  /*0b60*/  UMOV UR5, 0x1 ;  /* 0x0000000100057882 */ /* 0x000fe20000000000 */
[----:B------:R-:W-:Y:S01]  /*0b70*/  ELECT P0, URZ, PT ;  /* 0x0000000000ff782f */ /* 0x000fe20003800000 */
[----:B------:R-:W-:-:S04]  /*0b80*/  UIADD3 UR10, UPT, UPT, -UR5, 0x100000, URZ ;  /* 0x00100000050a7890 */ /* 0x000fc8000fffe1ff */
[----:B------:R-:W-:Y:S02]  /*0b90*/  USHF.L.U32 UR11, UR10, 0xb, URZ ;  /* 0x0000000b0a0b7899 */ /* 0x000fe400080006ff */
[----:B------:R-:W-:Y:S02]  /*0ba0*/  USHF.L.U32 UR10, UR10, 0x1, URZ ;  /* 0x000000010a0a7899 */ /* 0x000fe400080006ff */
        /* <DEDUP_REMOVED lines=8> */
.L_x_13:
[----:B------:R-:W2:Y:S01]  /*0c30*/  SHFL.IDX PT, R2, R73, RZ, 0x1f ;  /* 0x00001fff49027589 */ /* 0x000ea200000e0000 */
[----:B------:R-:W1:Y:S01]  /*0c40*/  S2UR UR45, SR_CgaCtaId ;  /* 0x00000000002d79c3 */ /* 0x000e620000008800 */
[----:B------:R-:W-:Y:S01]  /*0c50*/  NOP ;  /* 0x0000000000007918 */ /* 0x000fe20000000000 */
[----:B--2---:R-:W-:-:S13]  /*0c60*/  ISETP.NE.AND P0, PT, R2, 0x5, PT ;  /* 0x000000050200780c */ /* 0x004fda0003f05270 */
[----:B-1----:R-:W-:Y:S05]  /*0c70*/  @P0 BRA `(.L_x_14) ;  /* 0x0000000000440947 */ /* 0x002fea0003800000 */
[----:B------:R-:W-:Y:S01]  /*0c80*/  UMOV UR7, 0x400 ;  /* 0x0000040000077882 */ /* 0x000fe20000000000 */
[----:B------:R-:W-:Y:S01]  /*0c90*/  UMOV UR6, 0x1 ;  /* 0x0000000100067882 */ /* 0x000fe20000000000 */
[----:B------:R-:W-:Y:S01]  /*0ca0*/  UMOV UR5, 0x80 ;  /* 0x0000008000057882 */ /* 0x000fe20000000000 */
[----:B------:R-:W-:Y:S02]  /*0cb0*/  ULEA UR7, UR45, UR7, 0x18 ;  /* 0x000000072d077291 */ /* 0x000fe4000f8ec0ff */
[----:B------:R-:W-:-:S04]  /*0cc0*/  UIADD3 UR8, UPT, UPT, -UR6, 0x100000, URZ ;  /* 0x0010000006087890 */ /* 0x000fc8000fffe1ff */
[----:B------:R-:W-:Y:S02]  /*0cd0*/  USHF.L.U32 UR9, UR8, 0xb, URZ ;  /* 0x0000000b08097899 */ /* 0x000fe400080006ff */
[----:B------:R-:W-:Y:S02]  /*0ce0*/  USHF.L.U32 UR8, UR8, 0x1, URZ ;  /* 0x0000000108087899 */ /* 0x000fe400080006ff */
[----:B------:R-:W-:-:S04]  /*0cf0*/  UIADD3 UR10, UPT, UPT, -UR5, 0x100000, URZ ;  /* 0x00100000050a7890 */ /* 0x000fc8000fffe1ff */
[----:B------:R-:W-:Y:S02]  /*0d00*/  USHF.L.U32 UR11, UR10, 0xb, URZ ;  /* 0x0000000b0a0b7899 */ /* 0x000fe400080006ff */
[----:B------:R-:W-:Y:S01]  /*0d10*/  USHF.L.U32 UR10, UR10, 0x1, URZ ;  /* 0x000000010a0a7899 */ /* 0x000fe200080006ff */
[----:B------:R-:W-:Y:S01]  /*0d20*/  ELECT P0, URZ, PT ;  /* 0x0000000000ff782f */ /* 0x000fe20003800000 */
[----:B------:R-:W1:Y:S02]  /*0d30*/  FENCE.VIEW.ASYNC.S ;  /* 0x00000000000073c6 */ /* 0x000e640000000000 */
[----:B-1----:R1:W2:Y:S08]  /*0d40*/  SYNCS.EXCH.64 URZ, [UR7+0x170], UR8 ;  /* 0x0001700807ff75b2 */ /* 0x0022b00008000100 */
[----:B------:R1:W1:Y:S01]  /*0d50*/  SYNCS.EXCH.64 URZ, [UR7+0x180], UR10 ;  /* 0x0001800a07ff75b2 */ /* 0x0002620008000100 */
[----:B------:R1:W1:Y:S01]  /*0d60*/  SYNCS.EXCH.64 URZ, [UR7+0x178], UR8 ;  /* 0x0001780807ff75b2 */ /* 0x0002620008000100 */
[----:B------:R1:W1:Y:S01]  /*0d70*/  SYNCS.EXCH.64 URZ, [UR7+0x188], UR10 ;  /* 0x0001880a07ff75b2 */ /* 0x0002620008000100 */
[----:B------:R-:W-:Y:S01]  /*0d80*/  NOP ;  /* 0x0000000000007918 */ /* 0x000fe20000000000 */
.L_x_14:
[----:B------:R-:W3:Y:S01]  /*0d90*/  LDCU UR5, c[0x0][0x36c] ;  /* 0x00006d80ff0577ac */ /* 0x000ee20008000800 */
[----:B------:R-:W-:Y:S01]  /*0da0*/  ISETP.NE.OR P5, PT, R0, 0x2, !P5 ;  /* 0x000000020000780c */ /* 0x000fe20006fa5670 */
[----:B------:R-:W-:Y:S01]  /*0db0*/  NOP ;  /* 0x0000000000007918 */ /* 0x000fe20000000000 */
[----:B------:R-:W-:Y:S01]  /*0dc0*/  LOP3.LUT R8, R72, 0x1f, RZ, 0xc0, !PT ;  /* 0x0000001f48087812 */ /* 0x000fe200078ec0ff */
[----:B------:R-:W-:Y:S02]  /*0dd0*/  UISETP.NE.AND UP5, UPT, UR4, 0x2, UPT ;  /* 0x000000020400788c */ /* 0x000fe4000bfa5270 */
[----:B------:R-:W-:Y:S02]  /*0de0*/  UISETP.NE.AND UP4, UPT, UR4, URZ, UPT ;  /* 0x000000ff0400728c */ /* 0x000fe4000bf85270 */
[----:B---3--:R-:W-:-:S09]  /*0df0*/  UISETP.EQ.U32.AND UP1, UPT, UR5, 0x1, UPT ;  /* 0x000000010500788c */ /* 0x008fd2000bf22070 */
[----:B------:R-:W-:Y:S05]  /*0e00*/  BRA.U !UP1, `(.L_x_15) ;  /* 0x0000000109087547 */ /* 0x000fea000b800000 */
[----:B-12-4-:R-:W-:Y:S01]  /*0e10*/  UCGABAR_ARV ;  /* 0x00000000000079c7 */ /* 0x016fe20008000000 */
[----:B------:R-:W-:Y:S05]  /*0e20*/  BRA `(.L_x_16) ;  /* 0x0000000000047947 */ /* 0x000fea0003800000 */
.L_x_15:
[----:B-12-4-:R-:W-:Y:S01]  /*0e30*/  NOP ;  /* 0x0000000000007918 */ /* 0x016fe20000000000 */
.L_x_16:
[----:B------:R-:W1:Y:S01]  /*0e40*/  S2R R16, SR_CTAID.Y ;  /* 0x0000000000107919 */ /* 0x000e620000002600 */
[----:B------:R-:W2:Y:S01]  /*0e50*/  S2UR UR6, SR_CTAID.X ;  /* 0x00000000000679c3 */ /* 0x000ea20000002500 */
[----:B------:R-:W-:-:S05]  /*0e60*/  CS2R.32 R64, SR_CgaSize ;  /* 0x0000000000407805 */ /* 0x000fca0000008a00 */
[----:B------:R-:W-:-:S05]  /*0e70*/  IMAD R64, R64, -0xa0, RZ ;  /* 0xffffff6040407824 */ /* 0x000fca00078e02ff */
[----:B------:R-:W-:-:S14]  /*0e80*/  R2UR UR7, R64 ;  /* 0x00000000400772ca */ /* 0x000fdc00000e0000 */
[----:B------:R-:W3:Y:S01]  /*0e90*/  LDCU UR7, c[0x0][UR7+0x2b0] ;  /* 0x00005600070777ac */ /* 0x000ee20008000800 */
[----:B------:R-:W-:-:S05]  /*0ea0*/  CS2R.32 R64, SR_CgaSize ;  /* 0x0000000000407805 */ /* 0x000fca0000008a00 */
[----:B------:R-:W-:-:S05]  /*0eb0*/  IMAD R64, R64, -0xa0, RZ ;  /* 0xffffff6040407824 */ /* 0x000fca00078e02ff */
[----:B------:R-:W-:-:S14]  /*0ec0*/  R2UR UR5, R64 ;  /* 0x00000000400572ca */ /* 0x000fdc00000e0000 */
[----:B------:R-:W4:Y:S01]  /*0ed0*/  LDCU UR5, c[0x0][UR5+0x2b4] ;  /* 0x00005680050577ac */ /* 0x000f220008000800 */
[----:B------:R-:W4:Y:S01]  /*0ee0*/  LDC R11, c[0x0][0xb24] ;  /* 0x0002c900ff0b7b82 */ /* 0x000f220000000800 */
[----:B------:R-:W-:Y:S02]  /*0ef0*/  USHF.L.U32 UR23, UR45, 0xa, URZ ;  /* 0x0000000a2d177899 */ /* 0x000fe400080006ff */
[----:B------:R-:W-:Y:S02]  /*0f00*/  USHF.L.U32 UR22, UR45, 0x4, URZ ;  /* 0x000000042d167899 */ /* 0x000fe400080006ff */
[----:B------:R-:W-:Y:S02]  /*0f10*/  ULOP3.LUT UR23, UR23, 0x400, URZ, 0xc0, !UPT ;  /* 0x0000040017177892 */ /* 0x000fe4000f8ec0ff */
[----:B------:R-:W-:Y:S01]  /*0f20*/  ULOP3.LUT UR22, UR22, 0x10, URZ, 0xc0, !UPT ;  /* 0x0000001016167892 */ /* 0x000fe2000f8ec0ff */
[----:B------:R-:W-:-:S05]  /*0f30*/  CS2R.32 R5, SR_CgaSize ;  /* 0x0000000000057805 */ /* 0x000fca0000008a00 */
[----:B------:R-:W-:-:S06]  /*0f40*/  IMAD R5, R5, -0xa0, RZ ;  /* 0xffffff6005057824 */ /* 0x000fcc00078e02ff */
[----:B------:R-:W4:Y:S01]  /*0f50*/  LDC R5, c[0x0][R5+0x2a0] ;  /* 0x0000a80005057b82 */ /* 0x000f220000000800 */
[----:B------:R-:W-:Y:S01]  /*0f60*/  UISETP.NE.AND UP2, UPT, UR4, 0x2, UPT ;  /* 0x000000020400788c */ /* 0x000fe2000bf45270 */
[----:B--2---:R-:W-:Y:S02]  /*0f70*/  I2FP.F32.U32 R64, UR6 ;  /* 0x0000000600407c45 */ /* 0x004fe40008201000 */
[----:B------:R-:W-:-:S05]  /*0f80*/  CS2R.32 R62, SR_CgaSize ;  /* 0x00000000003e7805 */ /* 0x000fca0000008a00 */
[----:B------:R-:W-:-:S06]  /*0f90*/  IMAD R62, R62, -0xa0, RZ ;  /* 0xffffff603e3e7824 */ /* 0x000fcc00078e02ff */
[----:B------:R-:W2:Y:S01]  /*0fa0*/  LDC R62, c[0x0][R62+0x2a4] ;  /* 0x0000a9003e3e7b82 */ /* 0x000ea20000000800 */
[----:B------:R-:W-:Y:S01]  /*0fb0*/  MOV R19, UR6 ;  /* 0x0000000600137c02 */ /* 0x000fe20008000f00 */
[----:B---3--:R-:W-:Y:S01]  /*0fc0*/  FMUL R64, R64, UR7 ;  /* 0x0000000740407c20 */ /* 0x008fe20008400000 */
[----:B-1----:R-:W-:-:S05]  /*0fd0*/  I2FP.F32.U32 R0, R16 ;  /* 0x0000001000007245 */ /* 0x002fca0000201000 */
[----:B------:R-:W1:Y:S01]  /*0fe0*/  S2UR UR57, SR_CTAID.Z ;  /* 0x00000000003979c3 */ /* 0x000e620000002700 */
[----:B----4-:R-:W-:Y:S01]  /*0ff0*/  ISETP.GE.AND P0, PT, R11, 0x1, PT ;  /* 0x000000010b00780c */ /* 0x010fe20003f06270 */
[----:B------:R-:W3:Y:S01]  /*1000*/  F2I.U32.TRUNC.NTZ R64, R64 ;  /* 0x0000004000407305 */ /* 0x000ee2000020f000 */
[----:B------:R-:W-:Y:S01]  /*1010*/  FMUL R0, R0, UR5 ;  /* 0x0000000500007c20 */ /* 0x000fe20008400000 */
[----:B------:R-:W4:Y:S04]  /*1020*/  LDCU UR5, c[0x0][0xb30] ;  /* 0x00016600ff0577ac */ /* 0x000f280008000800 */
[----:B------:R-:W1:Y:S02]  /*1030*/  LDC R26, c[0x0][0xb24] ;  /* 0x0002c900ff1a7b82 */ /* 0x000e640000000800 */
[----:B------:R-:W4:Y:S01]  /*1040*/  F2I.U32.TRUNC.NTZ R3, R0 ;  /* 0x0000000000037305 */ /* 0x000f22000020f000 */
[----:B---3--:R-:W-:-:S05]  /*1050*/  IADD3 R64, PT, PT, -R64, RZ, RZ ;  /* 0x000000ff40407210 */ /* 0x008fca0007ffe1ff */
[----:B------:R-:W-:Y:S01]  /*1060*/  IMAD R64, R5, R64, UR6 ;  /* 0x0000000605407e24 */ /* 0x000fe2000f8e0240 */
[----:B----4-:R-:W-:Y:S02]  /*1070*/  IADD3 R3, PT, PT, -R3, RZ, RZ ;  /* 0x000000ff03037210 */ /* 0x010fe40007ffe1ff */
[----:B------:R-:W-:-:S03]  /*1080*/  PRMT R0, RZ, 0x7610, R0 ;  /* 0x00007610ff007816 */ /* 0x000fc60000000000 */
[----:B--2---:R-:W-:Y:S01]  /*1090*/  IMAD R62, R62, R3, R16 ;  /* 0x000000033e3e7224 */ /* 0x004fe200078e0210 */
[----:B------:R-:W-:Y:S06]  /*10a0*/  BRA.U UP4, `(.L_x_17) ;  /* 0x0000000104207547 */ /* 0x000fec000b800000 */
[C---:B------:R-:W-:Y:S02]  /*10b0*/  ISETP.NE.AND P3, PT, R62.reuse, RZ, PT ;  /* 0x000000ff3e00720c */ /* 0x040fe40003f65270 */
[----:B------:R-:W-:Y:S02]  /*10c0*/  ISETP.NE.AND P1, PT, R62, RZ, PT ;  /* 0x000000ff3e00720c */ /* 0x000fe40003f25270 */
[C---:B------:R-:W-:Y:S02]  /*10d0*/  ISETP.NE.AND P2, PT, R64.reuse, 0x1, PT ;  /* 0x000000014000780c */ /* 0x040fe40003f45270 */
[----:B------:R-:W-:Y:S02]  /*10e0*/  SEL R0, RZ, 0x2, P3 ;  /* 0x00000002ff007807 */ /* 0x000fe40001800000 */
[----:B------:R-:W-:Y:S02]  /*10f0*/  ISETP.EQ.OR P1, PT, R64, RZ, !P1 ;  /* 0x000000ff4000720c */ /* 0x000fe40004f22670 */
[----:B------:R-:W-:-:S02]  /*1100*/  SEL R0, R0, 0x2, P2 ;  /* 0x0000000200007807 */ /* 0x000fc40001000000 */
[----:B------:R-:W-:-:S05]  /*1110*/  SEL R3, RZ, 0x1, !P1 ;  /* 0x00000001ff037807 */ /* 0x000fca0004800000 */
[----:B------:R-:W-:Y:S02]  /*1120*/  IMAD.IADD R0, R3, 0x1, R0 ;  /* 0x0000000103007824 */ /* 0x000fe400078e0200 */
.L_x_17:
[----:B------:R-:W-:Y:S05]  /*1130*/  @!P0 BRA `(.L_x_18) ;  /* 0x0000000000b88947 */ /* 0x000fea0003800000 */
[----:B------:R-:W2:Y:S01]  /*1140*/  LDC.64 R4, c[0x0][0xb18] ;  /* 0x0002c600ff047b82 */ /* 0x000ea20000000a00 */
[----:B------:R-:W-:-:S07]  /*1150*/  ISETP.NE.AND P0, PT, R11, 0x1, PT ;  /* 0x000000010b00780c */ /* 0x000fce0003f05270 */
[----:B------:R-:W3:Y:S08]  /*1160*/  LDC R10, c[0x0][0xb0c] ;  /* 0x0002c300ff0a7b82 */ /* 0x000ef00000000800 */
[----:B------:R-:W4:Y:S08]  /*1170*/  LDC R13, c[0x0][0x370] ;  /* 0x0000dc00ff0d7b82 */ /* 0x000f300000000800 */
[----:B------:R-:W1:Y:S01]  /*1180*/  LDC R12, c[0x0][0x374] ;  /* 0x0000dd00ff0c7b82 */ /* 0x000e620000000800 */
[----:B--2---:R-:W-:-:S07]  /*1190*/  ISETP.NE.AND P1, PT, R4, 0x1, PT ;  /* 0x000000010400780c */ /* 0x004fce0003f25270 */
[----:B------:R-:W4:Y:S01]  /*11a0*/  LDC.64 R6, c[0x0][0xb10] ;  /* 0x0002c400ff067b82 */ /* 0x000f220000000a00 */
[----:B---3--:R-:W-:-:S07]  /*11b0*/  ISETP.NE.AND P2, PT, R10, 0x1, PT ;  /* 0x000000010a00780c */ /* 0x008fce0003f45270 */
[----:B------:R-:W2:Y:S08]  /*11c0*/  LDC R9, c[0x0][0xb20] ;  /* 0x0002c800ff097b82 */ /* 0x000eb00000000800 */
[----:B------:R-:W3:Y:S01]  /*11d0*/  LDC.64 R2, c[0x0][0xb28] ;  /* 0x0002ca00ff027b82 */ /* 0x000ee20000000a00 */
[----:B-1----:R-:W-:-:S04]  /*11e0*/  IMAD.HI.U32 R14, R12, R5, RZ ;  /* 0x000000050c0e7227 */ /* 0x002fc800078e00ff */
[----:B----4-:R-:W-:-:S04]  /*11f0*/  IMAD.HI.U32 R18, R13, R6, RZ ;  /* 0x000000060d127227 */ /* 0x010fc800078e00ff */
[----:B------:R-:W-:Y:S01]  /*1200*/  IMAD.HI.U32 R20, R19, R6, RZ ;  /* 0x0000000613147227 */ /* 0x000fe200078e00ff */
[----:B------:R-:W-:Y:S02]  /*1210*/  @P2 SHF.R.U32.HI R13, RZ, R7, R18 ;  /* 0x00000007ff0d2219 */ /* 0x000fe40000011612 */
[----:B--2---:R-:W-:Y:S01]  /*1220*/  @P1 SHF.R.U32.HI R12, RZ, R9, R14 ;  /* 0x00000009ff0c1219 */ /* 0x004fe2000001160e */
[----:B------:R-:W-:Y:S01]  /*1230*/  IMAD.HI.U32 R18, R16, R5, RZ ;  /* 0x0000000510127227 */ /* 0x000fe200078e00ff */
[----:B------:R-:W-:-:S04]  /*1240*/  SHF.R.U32.HI R20, RZ, R7, R20 ;  /* 0x00000007ff147219 */ /* 0x000fc80000011614 */
[----:B------:R-:W-:Y:S01]  /*1250*/  SHF.R.U32.HI R9, RZ, R9, R18 ;  /* 0x00000009ff097219 */ /* 0x000fe20000011612 */
[----:B---3--:R-:W-:Y:S01]  /*1260*/  IMAD.HI.U32 R14, R12, R2, RZ ;  /* 0x000000020c0e7227 */ /* 0x008fe200078e00ff */
[----:B------:R-:W-:Y:S02]  /*1270*/  SEL R5, R19, R20, !P2 ;  /* 0x0000001413057207 */ /* 0x000fe40005000000 */
[----:B------:R-:W-:Y:S01]  /*1280*/  SEL R9, R16, R9, !P1 ;  /* 0x0000000910097207 */ /* 0x000fe20004800000 */
[----:B------:R-:W-:Y:S01]  /*1290*/  IMAD.HI.U32 R6, R13, R2, RZ ;  /* 0x000000020d067227 */ /* 0x000fe200078e00ff */
[-C--:B------:R-:W-:Y:S02]  /*12a0*/  @P0 SHF.R.U32.HI R12, RZ, R3.reuse, R14 ;  /* 0x00000003ff0c0219 */ /* 0x080fe4000001160e */
[----:B------:R-:W-:Y:S02]  /*12b0*/  IADD3 R7, PT, PT, -R9, RZ, RZ ;  /* 0x000000ff09077210 */ /* 0x000fe40007ffe1ff */
[----:B------:R-:W-:Y:S01]  /*12c0*/  @P0 SHF.R.U32.HI R13, RZ, R3, R6 ;  /* 0x00000003ff0d0219 */ /* 0x000fe20000011606 */
[----:B------:R-:W-:-:S02]  /*12d0*/  IMAD R12, R12, R11, RZ ;  /* 0x0000000b0c0c7224 */ /* 0x000fc400078e02ff */
[----:B------:R-:W-:Y:S02]  /*12e0*/  IMAD R7, R4, R7, R16 ;  /* 0x0000000704077224 */ /* 0x000fe400078e0210 */
[----:B------:R-:W-:Y:S01]  /*12f0*/  IMAD R6, R13, R11, RZ ;  /* 0x0000000b0d067224 */ /* 0x000fe200078e02ff */
[----:B------:R-:W-:-:S04]  /*1300*/  ISETP.GE.AND P1, PT, R9, R12, PT ;  /* 0x0000000c0900720c */ /* 0x000fc80003f26270 */
[----:B------:R-:W-:Y:S01]  /*1310*/  ISETP.GE.OR P1, PT, R5, R6, P1 ;  /* 0x000000060500720c */ /* 0x000fe20000f26670 */
[----:B------:R-:W-:-:S05]  /*1320*/  IMAD.HI.U32 R6, R9, R2, RZ ;  /* 0x0000000209067227 */ /* 0x000fca00078e00ff */
[----:B------:R-:W-:-:S04]  /*1330*/  SHF.R.U32.HI R6, RZ, R3, R6 ;  /* 0x00000003ff067219 */ /* 0x000fc80000011606 */
[----:B------:R-:W-:-:S03]  /*1340*/  SEL R6, R9, R6, !P0 ;  /* 0x0000000609067207 */ /* 0x000fc60004000000 */
[----:B------:R-:W-:Y:S01]  /*1350*/  @!P1 IMAD.HI.U32 R12, R5, R2, RZ ;  /* 0x00000002050c9227 */ /* 0x000fe200078e00ff */
[----:B------:R-:W-:-:S04]  /*1360*/  IADD3 R2, PT, PT, -R6, RZ, RZ ;  /* 0x000000ff06027210 */ /* 0x000fc80007ffe1ff */
[----:B------:R-:W-:Y:S01]  /*1370*/  @!P1 SHF.R.U32.HI R12, RZ, R3, R12 ;  /* 0x00000003ff0c9219 */ /* 0x000fe2000001160c */
[----:B------:R-:W-:-:S03]  /*1380*/  IMAD R2, R11, R2, R9 ;  /* 0x000000020b027224 */ /* 0x000fc600078e0209 */
[----:B------:R-:W-:-:S05]  /*1390*/  @!P1 SEL R3, R5, R12, !P0 ;  /* 0x0000000c05039207 */ /* 0x000fca0004000000 */
[--C-:B------:R-:W-:Y:S02]  /*13a0*/  @!P1 IMAD.IADD R6, R6, 0x1, -R3.reuse ;  /* 0x0000000106069824 */ /* 0x100fe400078e0a03 */
[----:B------:R-:W-:Y:S01]  /*13b0*/  @!P1 IMAD R3, R2, R13, R3 ;  /* 0x0000000d02039224 */ /* 0x000fe200078e0203 */
[----:B------:R-:W-:Y:S01]  /*13c0*/  IADD3 R2, PT, PT, -R5, RZ, RZ ;  /* 0x000000ff05027210 */ /* 0x000fe20007ffe1ff */
[----:B------:R-:W-:Y:S02]  /*13d0*/  @!P1 IMAD R9, R6, R11, R5 ;  /* 0x0000000b06099224 */ /* 0x000fe400078e0205 */
[----:B------:R-:W-:Y:S02]  /*13e0*/  @!P1 IMAD.MOV.U32 R5, RZ, RZ, R3 ;  /* 0x000000ffff059224 */ /* 0x000fe400078e0003 */
[----:B------:R-:W-:Y:S02]  /*13f0*/  IMAD R2, R10, R2, R19 ;  /* 0x000000020a027224 */ /* 0x000fe400078e0213 */
[----:B------:R-:W-:-:S02]  /*1400*/  IMAD R16, R9, R4, R7 ;  /* 0x0000000409107224 */ /* 0x000fc400078e0207 */
[----:B------:R-:W-:Y:S02]  /*1410*/  IMAD R19, R5, R10, R2 ;  /* 0x0000000a05137224 */ /* 0x000fe400078e0202 */
.L_x_18:
[----:B------:R-:W-:-:S09]  /*1420*/  UISETP.NE.AND UP3, UPT, UR5, 0x1, UPT ;  /* 0x000000010500788c */ /* 0x000fd2000bf65270 */
[----:B------:R-:W-:Y:S05]  /*1430*/  BRA.U UP3, `(.L_x_19) ;  /* 0x0000000103407547 */ /* 0x000fea000b800000 */
[----:B------:R-:W2:Y:S08]  /*1440*/  LDC.64 R4, c[0x0][0xb10] ;  /* 0x0002c400ff047b82 */ /* 0x000eb00000000a00 */
[----:B------:R-:W3:Y:S08]  /*1450*/  LDC.64 R2, c[0x0][0xb18] ;  /* 0x0002c600ff027b82 */ /* 0x000ef00000000a00 */
[----:B------:R-:W4:Y:S08]  /*1460*/  LDC R6, c[0x0][0xb20] ;  /* 0x0002c800ff067b82 */ /* 0x000f300000000800 */
[----:B------:R-:W1:Y:S01]  /*1470*/  LDC R10, c[0x0][0xb0c] ;  /* 0x0002c300ff0a7b82 */ /* 0x000e620000000800 */
[----:B--2---:R-:W-:-:S05]  /*1480*/  IMAD.HI.U32 R4, R19, R4, RZ ;  /* 0x0000000413047227 */ /* 0x004fca00078e00ff */
[----:B------:R-:W-:Y:S01]  /*1490*/  SHF.R.U32.HI R4, RZ, R5, R4 ;  /* 0x00000005ff047219 */ /* 0x000fe20000011604 */
[----:B---3--:R-:W-:Y:S01]  /*14a0*/  IMAD.HI.U32 R3, R16, R3, RZ ;  /* 0x0000000310037227 */ /* 0x008fe200078e00ff */
[----:B------:R-:W-:-:S04]  /*14b0*/  ISETP.NE.AND P0, PT, R2, 0x1, PT ;  /* 0x000000010200780c */ /* 0x000fc80003f05270 */
[----:B----4-:R-:W-:-:S04]  /*14c0*/  SHF.R.U32.HI R3, RZ, R6, R3 ;  /* 0x00000006ff037219 */ /* 0x010fc80000011603 */
[----:B------:R-:W-:Y:S02]  /*14d0*/  SEL R3, R16, R3, !P0 ;  /* 0x0000000310037207 */ /* 0x000fe40004000000 */
[----:B-1----:R-:W-:-:S04]  /*14e0*/  ISETP.NE.AND P1, PT, R10, 0x1, PT ;  /* 0x000000010a00780c */ /* 0x002fc80003f25270 */
[----:B------:R-:W-:-:S05]  /*14f0*/  SEL R4, R19, R4, !P1 ;  /* 0x0000000413047207 */ /* 0x000fca0004800000 */
[----:B------:R-:W-:Y:S02]  /*1500*/  IMAD.IADD R5, R3, 0x1, -R4 ;  /* 0x0000000103057824 */ /* 0x000fe400078e0a04 */
[----:B------:R-:W-:Y:S02]  /*1510*/  IMAD.IADD R3, R4, 0x1, -R3 ;  /* 0x0000000104037824 */ /* 0x000fe400078e0a03 */
[----:B------:R-:W-:Y:S02]  /*1520*/  IMAD R19, R5, R10, R19 ;  /* 0x0000000a05137224 */ /* 0x000fe400078e0213 */
[----:B------:R-:W-:Y:S02]  /*1530*/  IMAD R16, R3, R2, R16 ;  /* 0x0000000203107224 */ /* 0x000fe400078e0210 */
.L_x_19:
[----:B------:R-:W-:Y:S05]  /*1540*/  BRA.U !UP1, `(.L_x_20) ;  /* 0x00000001090c7547 */ /* 0x000fea000b800000 */
[----:B------:R-:W-:Y:S01]  /*1550*/  UCGABAR_WAIT ;  /* 0x0000000000007dc7 */ /* 0x000fe20008000000 */
[----:B------:R-:W-:Y:S01]  /*1560*/  CCTL.IVALL ;  /* 0x00000000ff00798f */ /* 0x000fe20002000000 */
[----:B------:R-:W-:Y:S05]  /*1570*/  BRA `(.L_x_21) ;  /* 0x0000000000047947 */ /* 0x000fea0003800000 */
.L_x_20:
[----:B------:R-:W-:Y:S06]  /*1580*/  BAR.SYNC.DEFER_BLOCKING 0x0 ;  /* 0x0000000000007b1d */ /* 0x000fec0000010000 */
.L_x_21:
[----:B------:R-:W-:Y:S05]  /*1590*/  BRA.U UP2, `(.L_x_22) ;  /* 0x0000001d02cc7547 */ /* 0x000fea000b800000 */
[----:B------:R-:W2:Y:S01]  /*15a0*/  LDCU UR7, c[0x0][0x388] ;  /* 0x00007100ff0777ac */ /* 0x000ea20008000800 */
[----:B------:R-:W3:Y:S01]  /*15b0*/  LDC R11, c[0x0][0x370] ;  /* 0x0000dc00ff0b7b82 */ /* 0x000ee20000000800 */
[----:B------:R-:W-:Y:S01]  /*15c0*/  PLOP3.LUT P0, PT, PT, PT, UP6, 0x80, 0x8 ;  /* 0x000000000008781c */ /* 0x000fe20003f0f068 */
[----:B------:R-:W-:Y:S01]  /*15d0*/  IMAD.MOV.U32 R12, RZ, RZ, 0x1 ;  /* 0x00000001ff0c7424 */ /* 0x000fe200078e00ff */
[----:B------:R-:W4:Y:S01]  /*15e0*/  LDCU UR5, c[0x0][0x38c] ;  /* 0x00007180ff0577ac */ /* 0x000f220008000800 */
[----:B------:R-:W-:Y:S01]  /*15f0*/  ISETP.EQ.OR P4, PT, R8, RZ, P5 ;  /* 0x000000ff0800720c */ /* 0x000fe20002f82670 */
[----:B------:R-:W-:Y:S01]  /*1600*/  IMAD.MOV.U32 R10, RZ, RZ, RZ ;  /* 0x000000ffff0a7224 */ /* 0x000fe200078e00ff */
[----:B------:R-:W-:Y:S01]  /*1610*/  PLOP3.LUT P0, PT, P0, PT, PT, 0x8, 0x80 ;  /* 0x000000000080781c */ /* 0x000fe2000070e170 */
[----:B------:R-:W1:Y:S01]  /*1620*/  LDCU UR43, c[0x0][0x390] ;  /* 0x00007200ff2b77ac */ /* 0x000e620008000800 */
[----:B------:R-:W3:Y:S01]  /*1630*/  LDC R0, c[0x0][0x374] ;  /* 0x0000dd00ff007b82 */ /* 0x000ee20000000800 */
[----:B------:R-:W-:-:S02]  /*1640*/  UISETP.NE.AND UP1, UPT, UR4, URZ, UPT ;  /* 0x000000ff0400728c */ /* 0x000fc4000bf25270 */
[----:B------:R-:W-:Y:S01]  /*1650*/  USEL UR38, URZ, 0x1, UP5 ;  /* 0x00000001ff267887 */ /* 0x000fe2000a800000 */
[----:B------:R-:W1:Y:S01]  /*1660*/  LDCU.64 UR44, c[0x0][0x348] ;  /* 0x00006900ff2c77ac */ /* 0x000e620008000a00 */
[----:B--2---:R-:W-:Y:S02]  /*1670*/  UIADD3 UR7, UPT, UPT, UR7, 0x1f, URZ ;  /* 0x0000001f07077890 */ /* 0x004fe4000fffe0ff */
[----:B------:R-:W-:Y:S02]  /*1680*/  USEL UR38, UR38, 0x2, UP1 ;  /* 0x0000000226267887 */ /* 0x000fe40008800000 */
[----:B------:R-:W-:Y:S01]  /*1690*/  USHF.R.S32.HI UR6, URZ, 0x1f, UR7 ;  /* 0x0000001fff067899 */ /* 0x000fe20008011407 */
[----:B------:R-:W-:Y:S01]  /*16a0*/  UMOV UR41, URZ ;  /* 0x000000ff00297c82 */ /* 0x000fe20008000000 */
[----:B------:R-:W-:Y:S02]  /*16b0*/  UMOV UR29, URZ ;  /* 0x000000ff001d7c82 */ /* 0x000fe40008000000 */
[----:B------:R-:W-:Y:S01]  /*16c0*/  ULEA.HI UR6, UR6, UR7, URZ, 0x5 ;  /* 0x0000000706067291 */ /* 0x000fe2000f8f28ff */
[----:B------:R-:W-:-:S03]  /*16d0*/  UMOV UR40, URZ ;  /* 0x000000ff00287c82 */ /* 0x000fc60008000000 */
[----:B------:R-:W-:-:S04]  /*16e0*/  USHF.R.S32.HI UR6, URZ, 0x5, UR6 ;  /* 0x00000005ff067899 */ /* 0x000fc80008011406 */
[----:B----4-:R-:W-:-:S04]  /*16f0*/  UIMAD UR5, UR6, UR5, URZ ;  /* 0x00000005060572a4 */ /* 0x010fc8000f8e02ff */
[----:B-1----:R-:W-:-:S04]  /*1700*/  UIMAD UR43, UR5, UR43, URZ ;  /* 0x0000002b052b72a4 */ /* 0x002fc8000f8e02ff */
[----:B------:R-:W-:Y:S02]  /*1710*/  UISETP.NE.AND UP2, UPT, UR43, URZ, UPT ;  /* 0x000000ff2b00728c */ /* 0x000fe4000bf45270 */
[----:B------:R-:W-:-:S04]  /*1720*/  UISETP.LT.U32.AND UP0, UPT, UR43, 0x11, UPT ;  /* 0x000000112b00788c */ /* 0x000fc8000bf01070 */
[----:B------:R-:W-:-:S04]  /*1730*/  USEL UR42, UR43, 0x11, UP0 ;  /* 0x000000112b2a7887 */ /* 0x000fc80008000000 */
[----:B------:R-:W-:Y:S02]  /*1740*/  UIADD3 UR31, UPT, UPT, UR42, -0x1, URZ ;  /* 0xffffffff2a1f7890 */ /* 0x000fe4000fffe0ff */
[----:B------:R-:W-:Y:S02]  /*1750*/  @!UP2 UIADD3 UR31, UPT, UPT, UR42, URZ, URZ ;  /* 0x000000ff2a1fa290 */ /* 0x000fe4000fffe0ff */
[----:B------:R-:W-:Y:S02]  /*1760*/  UIADD3 UR42, UPT, UPT, UR43, -UR42, URZ ;  /* 0x8000002a2b2a7290 */ /* 0x000fe4000fffe0ff */
[----:B---3--:R-:W-:-:S12]  /*1770*/  UIADD3 UR31, UPT, UPT, UR31, 0x1, URZ ;  /* 0x000000011f1f7890 */ /* 0x008fd8000fffe0ff */
.L_x_40:
[----:B------:R-:W1:Y:S01]  /*1780*/  S2UR UR30, SR_CgaCtaId ;  /* 0x00000000001e79c3 */ /* 0x000e620000008800 */
[----:B------:R-:W-:Y:S01]  /*1790*/  UMOV UR4, 0x400 ;  /* 0x0000040000047882 */ /* 0x000fe20000000000 */
[----:B------:R-:W-:Y:S01]  /*17a0*/  SHF.L.U32 R2, R12, 0x1f, RZ ;  /* 0x0000001f0c027819 */ /* 0x000fe200000006ff */
[----:B------:R-:W-:Y:S01]  /*17b0*/  UISETP.NE.AND UP0, UPT, UR43, URZ, UPT ;  /* 0x000000ff2b00728c */ /* 0x000fe2000bf05270 */
[----:B------:R-:W-:Y:S01]  /*17c0*/  R2UR UR34, R16 ;  /* 0x00000000102272ca */ /* 0x000fe200000e0000 */
[----:B------:R-:W-:Y:S01]  /*17d0*/  IMAD.SHL.U32 R19, R19, 0x40, RZ ;  /* 0x0000004013137824 */ /* 0x000fe200078e00ff */
[----:B------:R-:W-:Y:S01]  /*17e0*/  UMOV UR39, URZ ;  /* 0x000000ff00277c82 */ /* 0x000fe20008000000 */
[----:B------:R-:W-:Y:S01]  /*17f0*/  UMOV UR37, URZ ;  /* 0x000000ff00257c82 */ /* 0x000fe20008000000 */
[----:B------:R-:W-:-:S09]  /*1800*/  UMOV UR36, URZ ;  /* 0x000000ff00247c82 */ /* 0x000fd20008000000 */
[----:B------:R-:W-:Y:S02]  /*1810*/  USHF.L.U32 UR34, UR34, 0x7, URZ ;  /* 0x0000000722227899 */ /* 0x000fe400080006ff */
[----:B-1----:R-:W-:-:S04]  /*1820*/  ULEA UR30, UR30, UR4, 0x18 ;  /* 0x000000041e1e7291 */ /* 0x002fc8000f8ec0ff */
[----:B------:R-:W-:-:S09]  /*1830*/  ULEA UR4, UR41, UR30, 0x3 ;  /* 0x0000001e29047291 */ /* 0x000fd2000f8e18ff */
[----:B----4-:R1:W2:Y:S01]  /*1840*/  SYNCS.PHASECHK.TRANS64.TRYWAIT P2, [UR4+0x88], R2 ;  /* 0x00008802ff0075a7 */ /* 0x0102a20008041104 */
[----:B---3--:R-:W-:Y:S05]  /*1850*/  BRA.U !UP0, `(.L_x_23) ;  /* 0x0000000508987547 */ /* 0x008fea000b800000 */
[----:B------:R-:W3:Y:S01]  /*1860*/  LDC.64 R8, c[0x0][0x480] ;  /* 0x00012000ff087b82 */ /* 0x000ee20000000a00 */
[----:B------:R-:W4:Y:S01]  /*1870*/  LDCU UR25, c[0x0][0x390] ;  /* 0x00007200ff1977ac */ /* 0x000f220008000800 */
[----:B------:R-:W2:Y:S06]  /*1880*/  LDCU UR26, c[0x0][0x38c] ;  /* 0x00007180ff1a77ac */ /* 0x000eac0008000800 */
[----:B------:R-:W4:Y:S01]  /*1890*/  LDC.64 R6, c[0x0][0x488] ;  /* 0x00012200ff067b82 */ /* 0x000f220000000a00 */
[----:B------:R-:W2:Y:S01]  /*18a0*/  LDCU.64 UR14, c[0x0][0x4b8] ;  /* 0x00009700ff0e77ac */ /* 0x000ea20008000a00 */
[----:B------:R-:W-:-:S02]  /*18b0*/  UIADD3 UR40, UPT, UPT, UR31, UR29, URZ ;  /* 0x0000001d1f287290 */ /* 0x000fc4000fffe0ff */
[----:B------:R-:W-:-:S04]  /*18c0*/  UIADD3 UR10, UPT, UPT, UR34, 0x40, URZ ;  /* 0x00000040220a7890 */ /* 0x000fc8000fffe0ff */
[----:B-1----:R-:W1:Y:S01]  /*18d0*/  LDC.64 R2, c[0x0][0x490] ;  /* 0x00012400ff027b82 */ /* 0x002e620000000a00 */
[----:B------:R-:W-:Y:S01]  /*18e0*/  UMOV UR39, URZ ;  /* 0x000000ff00277c82 */ /* 0x000fe20008000000 */
[----:B------:R-:W-:Y:S01]  /*18f0*/  UMOV UR27, UR41 ;  /* 0x00000029001b7c82 */ /* 0x000fe20008000000 */
[----:B------:R-:W-:Y:S01]  /*1900*/  UMOV UR36, URZ ;  /* 0x000000ff00247c82 */ /* 0x000fe20008000000 */
[----:B------:R-:W-:Y:S01]  /*1910*/  UMOV UR37, URZ ;  /* 0x000000ff00257c82 */ /* 0x000fe20008000000 */
[----:B---3--:R-:W-:Y:S01]  /*1920*/  IMAD.HI.U32 R9, R19, R9, RZ ;  /* 0x0000000913097227 */ /* 0x008fe200078e00ff */
[----:B------:R-:W-:Y:S02]  /*1930*/  ISETP.NE.AND P1, PT, R8, 0x1, PT ;  /* 0x000000010800780c */ /* 0x000fe40003f25270 */
[----:B------:R-:W3:Y:S02]  /*1940*/  LDC.64 R4, c[0x0][0x4b0] ;  /* 0x00012c00ff047b82 */ /* 0x000ee40000000a00 */
[----:B----4-:R-:W-:-:S04]  /*1950*/  SHF.R.U32.HI R6, RZ, R6, R9 ;  /* 0x00000006ff067219 */ /* 0x010fc80000011609 */
[----:B------:R-:W-:Y:S02]  /*1960*/  SEL R6, R19, R6, !P1 ;  /* 0x0000000613067207 */ /* 0x000fe40004800000 */
[----:B------:R-:W-:Y:S02]  /*1970*/  ISETP.NE.AND P1, PT, R7, 0x1, PT ;  /* 0x000000010700780c */ /* 0x000fe40003f25270 */
[C---:B------:R-:W-:Y:S01]  /*1980*/  R2UR UR4, R6.reuse ;  /* 0x00000000060472ca */ /* 0x040fe200000e0000 */
[----:B-1----:R-:W-:-:S04]  /*1990*/  IMAD.HI.U32 R2, R6, R2, RZ ;  /* 0x0000000206027227 */ /* 0x002fc800078e00ff */
[----:B------:R-:W-:Y:S01]  /*19a0*/  IMAD.MOV R14, RZ, RZ, -R6 ;  /* 0x000000ffff0e7224 */ /* 0x000fe200078e0a06 */
[----:B------:R-:W-:-:S03]  /*19b0*/  SHF.R.U32.HI R2, RZ, R3, R2 ;  /* 0x00000003ff027219 */ /* 0x000fc60000011602 */
[----:B------:R-:W-:Y:S01]  /*19c0*/  IMAD R14, R8, R14, R19 ;  /* 0x0000000e080e7224 */ /* 0x000fe200078e0213 */
[----:B------:R-:W-:Y:S01]  /*19d0*/  R2UR UR21, R2 ;  /* 0x00000000021572ca */ /* 0x000fe200000e0000 */
[----:B------:R-:W-:Y:S01]  /*19e0*/  VOTEU.ANY UP0, P1 ;  /* 0x0000000000ff7886 */ /* 0x000fe20000800100 */
[----:B------:R-:W1:Y:S01]  /*19f0*/  LDC.64 R2, c[0x0][0x4d0] ;  /* 0x00013400ff027b82 */ /* 0x000e620000000a00 */
[----:B---3--:R-:W-:Y:S02]  /*1a00*/  R2UR UR8, R4 ;  /* 0x00000000040872ca */ /* 0x008fe400000e0000 */
[----:B------:R-:W-:Y:S02]  /*1a10*/  R2UR UR9, R14 ;  /* 0x000000000e0972ca */ /* 0x000fe400000e0000 */
[----:B------:R-:W-:-:S06]  /*1a20*/  R2UR UR6, R5 ;  /* 0x00000000050672ca */ /* 0x000fcc00000e0000 */
[----:B------:R-:W-:Y:S01]  /*1a30*/  USEL UR21, UR4, UR21, !UP0 ;  /* 0x0000001504157287 */ /* 0x000fe2000c000000 */
[----:B------:R-:W3:Y:S05]  /*1a40*/  LDCU.64 UR4, c[0x0][0x4d8] ;  /* 0x00009b00ff0477ac */ /* 0x000eea0008000a00 */
[----:B------:R-:W-:-:S04]  /*1a50*/  IMAD R9, RZ, RZ, -UR21 ;  /* 0x80000015ff097e24 */ /* 0x000fc8000f8e02ff */
[----:B------:R-:W-:Y:S01]  /*1a60*/  IMAD R9, R7, R9, R6 ;  /* 0x0000000907097224 */ /* 0x000fe200078e0206 */
[----:B-1----:R-:W-:-:S04]  /*1a70*/  R2UR UR19, R2 ;  /* 0x00000000021372ca */ /* 0x002fc800000e0000 */
[----:B------:R-:W-:Y:S02]  /*1a80*/  R2UR UR7, R9 ;  /* 0x00000000090772ca */ /* 0x000fe400000e0000 */
[----:B------:R-:W-:-:S07]  /*1a90*/  R2UR UR20, R3 ;  /* 0x00000000031472ca */ /* 0x000fce00000e0000 */
[----:B------:R-:W-:-:S06]  /*1aa0*/  UIMAD UR19, UR9, UR8, UR19 ;  /* 0x00000008091372a4 */ /* 0x000fcc000f8e0213 */
[----:B--23--:R-:W-:-:S12]  /*1ab0*/  UIMAD UR20, UR7, UR6, UR20 ;  /* 0x00000006071472a4 */ /* 0x00cfd8000f8e0214 */
.L_x_29:
[----:B--2---:R-:W-:Y:S01]  /*1ac0*/  @!P5 MOV R3, 0x3000 ;  /* 0x000030000003d802 */ /* 0x004fe20000000f00 */
[----:B------:R-:W-:Y:S01]  /*1ad0*/  ULEA UR17, UR27, UR30, 0x3 ;  /* 0x0000001e1b117291 */ /* 0x000fe2000f8e18ff */
[----:B----4-:R-:W-:Y:S11]  /*1ae0*/  @P2 BRA `(.L_x_24) ;  /* 0x00000000000c2947 */ /* 0x010ff60003800000 */
[----:B------:R-:W-:Y:S04]  /*1af0*/  SHF.L.U32 R5, R12, 0x1f, RZ ;  /* 0x0000001f0c057819 */ /* 0x000fe800000006ff */
[----:B------:R-:W1:Y:S02]  /*1b00*/  SYNCS.PHASECHK.TRANS64.TRYWAIT P1, [UR17+0x88], R5 ;  /* 0x00008805ff0075a7 */ /* 0x000e640008021111 */
[----:B-1----:R-:W-:Y:S05]  /*1b10*/  @!P1 BRA `(.L_x_25) ;  /* 0x0000007000109947 */ /* 0x002fea0003800000 */
.L_x_24:
[----:B------:R2:W-:Y:S01]  /*1b20*/  @!P5 SYNCS.ARRIVE.TRANS64 RZ, [UR17], R3 ;  /* 0x00000003ffffd9a7 */ /* 0x0005e20008000011 */
[----:B------:R-:W-:Y:S04]  /*1b30*/  ULOP3.LUT UR6, UR38, 0x2, URZ, 0xfc, !UPT ;  /* 0x0000000226067892 */ /* 0x000fe8000f8efcff */
[----:B------:R-:W-:Y:S09]  /*1b40*/  UISETP.NE.AND UP0, UPT, UR6, 0x2, UPT ;  /* 0x000000020600788c */ /* 0x000ff2000bf05270 */
[----:B------:R-:W-:Y:S05]  /*1b50*/  BRA.U UP0, `(.L_x_26) ;  /* 0x0000000100047547 */ /* 0x000fea000b800000 */
[----:B------:R-:W-:Y:S05]  /*1b60*/  BPT.TRAP 0x1 ;  /* 0x000000040000795c */ /* 0x000fea0000300000 */
.L_x_26:
[----:B------:R-:W-:Y:S04]  /*1b70*/  BSSY.RECONVERGENT B0, `(.L_x_27) ;  /* 0x0000003000007945 */ /* 0x000fe80003800200 */
[----:B------:R-:W-:Y:S05]  /*1b80*/  @P4 BRA `(.L_x_28) ;  /* 0x0000000000044947 */ /* 0x000fea0003800000 */
[----:B------:R-:W-:Y:S05]  /*1b90*/  BPT.TRAP 0x1 ;  /* 0x000000040000795c */ /* 0x000fea0000300000 */
.L_x_28:
[----:B------:R-:W-:Y:S05]  /*1ba0*/  BSYNC.RECONVERGENT B0 ;  /* 0x0000000000007941 */ /* 0x000fea0003800200 */
.L_x_27:
[----:B------:R-:W-:Y:S02]  /*1bb0*/  UIADD3 UR41, UPT, UPT, UR27, 0x1, URZ ;  /* 0x000000011b297890 */ /* 0x000fe4000fffe0ff */
[----:B------:R-:W-:Y:S02]  /*1bc0*/  UIMAD UR7, UR36, UR14, UR4 ;  /* 0x0000000e240772a4 */ /* 0x000fe4000f8e0204 */
[----:B------:R-:W-:Y:S02]  /*1bd0*/  UISETP.NE.AND UP0, UPT, UR41, 0x11, UPT ;  /* 0x000000112900788c */ /* 0x000fe4000bf05270 */
[----:B------:R-:W-:Y:S02]  /*1be0*/  UIMAD UR6, UR37, UR15, UR5 ;  /* 0x0000000f250672a4 */ /* 0x000fe4000f8e0205 */
[----:B------:R-:W-:Y:S02]  /*1bf0*/  USEL UR9, URZ, 0x1, UP0 ;  /* 0x00000001ff097887 */ /* 0x000fe40008000000 */
[----:B------:R-:W-:Y:S02]  /*1c00*/  USEL UR41, UR41, URZ, UP0 ;  /* 0x000000ff29297287 */ /* 0x000fe40008000000 */
[----:B------:R-:W-:Y:S02]  /*1c10*/  USHF.L.U32 UR16, UR27, 0xc, URZ ;  /* 0x0000000c1b107899 */ /* 0x000fe400080006ff */
[----:B------:R-:W-:Y:S01]  /*1c20*/  ULEA UR8, UR41, UR30, 0x3 ;  /* 0x0000001e29087291 */ /* 0x000fe2000f8e18ff */
[----:B------:R-:W-:Y:S01]  /*1c30*/  LOP3.LUT R12, R12, UR9, RZ, 0x3c, !PT ;  /* 0x000000090c0c7c12 */ /* 0x000fe2000f8e3cff */
[----:B------:R-:W-:Y:S02]  /*1c40*/  UIADD3 UR52, UP1, UPT, UR44, 0x80, URZ ;  /* 0x000000802c347890 */ /* 0x000fe4000ff3e0ff */
[----:B------:R-:W-:Y:S01]  /*1c50*/  UPRMT UR48, UR7, 0x40, UR6 ;  /* 0x0000004007307896 */ /* 0x000fe20008000006 */
[----:B-1----:R-:W-:Y:S01]  /*1c60*/  SHF.L.U32 R2, R12, 0x1f, RZ ;  /* 0x0000001f0c027819 */ /* 0x002fe200000006ff */
[----:B------:R-:W-:Y:S02]  /*1c70*/  USHF.L.U32 UR18, UR39, 0x5, URZ ;  /* 0x0000000527127899 */ /* 0x000fe400080006ff */
[----:B------:R-:W-:Y:S01]  /*1c80*/  UIADD3.X UR53, UPT, UPT, URZ, UR45, URZ, UP1, !UPT ;  /* 0x0000002dff357290 */ /* 0x000fe20008ffe4ff */
[----:B------:R3:W4:Y:S01]  /*1c90*/  SYNCS.PHASECHK.TRANS64.TRYWAIT P2, [UR8+0x88], R2 ;  /* 0x00008802ff0075a7 */ /* 0x0007220008041108 */
[----:B------:R-:W-:Y:S02]  /*1ca0*/  ULOP3.LUT UR8, UR16, UR23, URZ, 0xfc, !UPT ;  /* 0x0000001710087292 */ /* 0x000fe4000f8efcff */
[----:B------:R-:W-:Y:S02]  /*1cb0*/  UIADD3 UR16, UPT, UPT, UR30, 0x4400, UR16 ;  /* 0x000044001e107890 */ /* 0x000fe4000fffe010 */
[----:B------:R-:W-:Y:S02]  /*1cc0*/  UPRMT UR49, UR48, 0x5410, URZ ;  /* 0x0000541030317896 */ /* 0x000fe400080000ff */
[----:B------:R-:W-:Y:S02]  /*1cd0*/  UIADD3 UR50, UP0, UPT, UR44, 0x180, URZ ;  /* 0x000001802c327890 */ /* 0x000fe4000ff1e0ff */
[----:B------:R-:W-:Y:S02]  /*1ce0*/  ULEA UR8, UR8, UR30, 0x1 ;  /* 0x0000001e08087291 */ /* 0x000fe4000f8e08ff */
[----:B------:R-:W-:Y:S02]  /*1cf0*/  UIADD3.X UR51, UPT, UPT, URZ, UR45, URZ, UP0, !UPT ;  /* 0x0000002dff337290 */ /* 0x000fe400087fe4ff */
[----:B------:R-:W-:Y:S01]  /*1d00*/  ULOP3.LUT UR35, UR22, UR18, URZ, 0xfc, !UPT ;  /* 0x0000001216237292 */ /* 0x000fe2000f8efcff */
[----:B------:R-:W-:Y:S01]  /*1d10*/  UTMALDG.4D.IM2COL [UR16], [UR52], UR49 ;  /* 0x00000010340073b4 */ /* 0x000fe20008058031 */
[----:B------:R-:W-:Y:S02]  /*1d20*/  UIADD3 UR32, UPT, UPT, UR8, 0x15400, URZ ;  /* 0x0001540008207890 */ /* 0x000fe4000fffe0ff */
[----:B------:R-:W-:Y:S02]  /*1d30*/  UIADD3 UR28, UPT, UPT, UR36, 0x1, URZ ;  /* 0x00000001241c7890 */ /* 0x000fe4000fffe0ff */
[----:B------:R-:W-:Y:S02]  /*1d40*/  UIADD3 UR8, UPT, UPT, UR8, 0x16400, URZ ;  /* 0x0001640008087890 */ /* 0x000fe4000fffe0ff */
[----:B------:R-:W-:Y:S02]  /*1d50*/  UISETP.NE.AND UP2, UPT, UR28, UR26, UPT ;  /* 0x0000001a1c00728c */ /* 0x000fe4000bf45270 */
[----:B------:R-:W-:Y:S02]  /*1d60*/  UIADD3 UR27, UPT, UPT, UR37, 0x1, URZ ;  /* 0x00000001251b7890 */ /* 0x000fe4000fffe0ff */
[----:B------:R-:W-:Y:S02]  /*1d70*/  UIADD3 UR29, UPT, UPT, UR29, 0x1, URZ ;  /* 0x000000011d1d7890 */ /* 0x000fe4000fffe0ff */
[----:B------:R-:W-:Y:S01]  /*1d80*/  UIADD3 UR48, UPT, UPT, UR39, 0x1, URZ ;  /* 0x0000000127307890 */ /* 0x000fe2000fffe0ff */
[----:B------:R-:W-:Y:S01]  /*1d90*/  UMOV UR24, 0x30000 ;  /* 0x0003000000187882 */ /* 0x000fe20000000000 */
[----:B------:R-:W-:Y:S01]  /*1da0*/  UMOV UR46, 0x0 ;  /* 0x00000000002e7882 */ /* 0x000fe20000000000 */
[----:B------:R-:W-:Y:S02]  /*1db0*/  UMOV UR47, 0x10000000 ;  /* 0x10000000002f7882 */ /* 0x000fe40000000000 */
[----:B------:R-:W-:Y:S01]  /*1dc0*/  @UP2 UIADD3 UR27, UPT, UPT, UR37, URZ, URZ ;  /* 0x000000ff251b2290 */ /* 0x000fe2000fffe0ff */
[----:B------:R-:W-:Y:S01]  /*1dd0*/  UMOV UR33, UR17 ;  /* 0x0000001100217c82 */ /* 0x000fe20008000000 */
[----:B------:R-:W-:Y:S01]  /*1de0*/  UMOV UR12, UR36 ;  /* 0x00000024000c7c82 */ /* 0x000fe20008000000 */
[----:B------:R1:W-:Y:S01]  /*1df0*/  UTMALDG.4D.MULTICAST [UR32], [UR50], UR24, desc[UR46] ;  /* 0x00002e20320073b4 */ /* 0x0003e20008019818 */
[----:B------:R-:W-:Y:S01]  /*1e00*/  UISETP.NE.AND UP0, UPT, UR27, UR25, UPT ;  /* 0x000000191b00728c */ /* 0x000fe2000bf05270 */
[----:B------:R-:W-:Y:S01]  /*1e10*/  UMOV UR13, UR37 ;  /* 0x00000025000d7c82 */ /* 0x000fe20008000000 */
[----:B------:R-:W-:Y:S01]  /*1e20*/  UMOV UR9, UR17 ;  /* 0x0000001100097c82 */ /* 0x000fe20008000000 */
[----:B------:R-:W-:Y:S02]  /*1e30*/  UMOV UR11, UR35 ;  /* 0x00000023000b7c82 */ /* 0x000fe40008000000 */
[----:B------:R3:W-:Y:S06]  /*1e40*/  UTMALDG.4D.MULTICAST [UR8], [UR50], UR24, desc[UR46] ;  /* 0x00002e08320073b4 */ /* 0x0007ec0008019818 */
[----:B------:R-:W-:Y:S07]  /*1e50*/  @UP0 UIADD3 UR48, UPT, UPT, UR39, URZ, URZ ;  /* 0x000000ff27300290 */ /* 0x000fee000fffe0ff */
[----:B------:R-:W-:Y:S01]  /*1e60*/  UMOV UR39, UR48 ;  /* 0x0000003000277c82 */ /* 0x000fe20008000000 */
[----:B-1----:R-:W-:Y:S02]  /*1e70*/  USEL UR37, UR27, URZ, UP0 ;  /* 0x000000ff1b257287 */ /* 0x002fe40008000000 */
[----:B------:R-:W-:Y:S02]  /*1e80*/  UISETP.NE.AND UP0, UPT, UR29, UR40, UPT ;  /* 0x000000281d00728c */ /* 0x000fe4000bf05270 */
[----:B------:R-:W-:Y:S01]  /*1e90*/  USEL UR36, UR28, URZ, UP2 ;  /* 0x000000ff1c247287 */ /* 0x000fe20009000000 */
[----:B------:R-:W-:Y:S06]  /*1ea0*/  UMOV UR27, UR41 ;  /* 0x00000029001b7c82 */ /* 0x000fec0008000000 */
[----:B---3--:R-:W-:Y:S05]  /*1eb0*/  BRA.U UP0, `(.L_x_29) ;  /* 0xfffffffd00007547 */ /* 0x008fea000b83ffff */
.L_x_23:
[----:B------:R-:W-:Y:S01]  /*1ec0*/  ULEA UR4, UR41, UR30, 0x3 ;  /* 0x0000001e29047291 */ /* 0x000fe2000f8e18ff */
[----:B-1----:R-:W-:Y:S01]  /*1ed0*/  SHF.L.U32 R2, R12, 0x1f, RZ ;  /* 0x0000001f0c027819 */ /* 0x002fe200000006ff */
[----:B------:R-:W-:Y:S01]  /*1ee0*/  @!P0 SYNCS.ARRIVE.TRANS64.A1T0 RZ, [UR30+0x158], RZ ;  /* 0x000158ffffff89a7 */ /* 0x000fe2000810001e */
[----:B------:R-:W-:-:S06]  /*1ef0*/  UISETP.GE.AND UP0, UPT, UR42, 0x1, UPT ;  /* 0x000000012a00788c */ /* 0x000fcc000bf06270 */
[----:B------:R1:W3:Y:S03]  /*1f00*/  SYNCS.PHASECHK.TRANS64.TRYWAIT P1, [UR4+0x88], R2 ;  /* 0x00008802ff0075a7 */ /* 0x0002e60008021104 */
[----:B------:R-:W-:Y:S05]  /*1f10*/  BRA.U !UP0, `(.L_x_30) ;  /* 0x0000000508a07547 */ /* 0x000fea000b800000 */
[----:B------:R-:W4:Y:S01]  /*1f20*/  LDC.64 R8, c[0x0][0x480] ;  /* 0x00012000ff087b82 */ /* 0x000f220000000a00 */
[----:B------:R-:W3:Y:S01]  /*1f30*/  LDCU UR35, c[0x0][0x390] ;  /* 0x00007200ff2377ac */ /* 0x000ee20008000800 */
[----:B------:R-:W3:Y:S06]  /*1f40*/  LDCU UR46, c[0x0][0x38c] ;  /* 0x00007180ff2e77ac */ /* 0x000eec0008000800 */
[----:B------:R-:W4:Y:S01]  /*1f50*/  LDC.64 R6, c[0x0][0x488] ;  /* 0x00012200ff067b82 */ /* 0x000f220000000a00 */
[----:B------:R-:W3:Y:S01]  /*1f60*/  LDCU.64 UR14, c[0x0][0x4b8] ;  /* 0x00009700ff0e77ac */ /* 0x000ee20008000a00 */
[----:B------:R-:W-:-:S02]  /*1f70*/  UIADD3 UR40, UPT, UPT, UR42, UR40, URZ ;  /* 0x000000282a287290 */ /* 0x000fc4000fffe0ff */
[----:B------:R-:W-:-:S04]  /*1f80*/  UIADD3 UR10, UPT, UPT, UR34, 0x40, URZ ;  /* 0x00000040220a7890 */ /* 0x000fc8000fffe0ff */
[----:B-12---:R-:W1:Y:S01]  /*1f90*/  LDC.64 R2, c[0x0][0x490] ;  /* 0x00012400ff027b82 */ /* 0x006e620000000a00 */
[----:B------:R-:W-:Y:S01]  /*1fa0*/  UMOV UR49, UR42 ;  /* 0x0000002a00317c82 */ /* 0x000fe20008000000 */
[----:B------:R-:W-:Y:S01]  /*1fb0*/  UMOV UR24, UR41 ;  /* 0x0000002900187c82 */ /* 0x000fe20008000000 */
[----:B----4-:R-:W-:Y:S01]  /*1fc0*/  IMAD.HI.U32 R9, R19, R9, RZ ;  /* 0x0000000913097227 */ /* 0x010fe200078e00ff */
[----:B------:R-:W-:-:S04]  /*1fd0*/  ISETP.NE.AND P0, PT, R8, 0x1, PT ;  /* 0x000000010800780c */ /* 0x000fc80003f05270 */
[----:B------:R-:W2:Y:S01]  /*1fe0*/  LDC.64 R4, c[0x0][0x4b0] ;  /* 0x00012c00ff047b82 */ /* 0x000ea20000000a00 */
[----:B------:R-:W-:-:S04]  /*1ff0*/  SHF.R.U32.HI R6, RZ, R6, R9 ;  /* 0x00000006ff067219 */ /* 0x000fc80000011609 */
        /* <DEDUP_REMOVED lines=10> */
[----:B--2---:R-:W-:Y:S02]  /*20a0*/  R2UR UR8, R4 ;  /* 0x00000000040872ca */ /* 0x004fe400000e0000 */
[----:B------:R-:W-:Y:S02]  /*20b0*/  R2UR UR9, R9 ;  /* 0x00000000090972ca */ /* 0x000fe400000e0000 */
[----:B------:R-:W-:-:S06]  /*20c0*/  R2UR UR6, R5 ;  /* 0x00000000050672ca */ /* 0x000fcc00000e0000 */
[----:B------:R-:W-:Y:S01]  /*20d0*/  USEL UR29, UR4, UR29, !UP0 ;  /* 0x0000001d041d7287 */ /* 0x000fe2000c000000 */
[----:B------:R-:W2:Y:S05]  /*20e0*/  LDCU.64 UR4, c[0x0][0x4d8] ;  /* 0x00009b00ff0477ac */ /* 0x000eaa0008000a00 */
[----:B------:R-:W-:-:S04]  /*20f0*/  IMAD R14, RZ, RZ, -UR29 ;  /* 0x8000001dff0e7e24 */ /* 0x000fc8000f8e02ff */
[----:B------:R-:W-:Y:S01]  /*2100*/  IMAD R14, R7, R14, R6 ;  /* 0x0000000e070e7224 */ /* 0x000fe200078e0206 */
[----:B-1----:R-:W-:-:S04]  /*2110*/  R2UR UR27, R2 ;  /* 0x00000000021b72ca */ /* 0x002fc800000e0000 */
[----:B------:R-:W-:Y:S02]  /*2120*/  R2UR UR7, R14 ;  /* 0x000000000e0772ca */ /* 0x000fe400000e0000 */
[----:B------:R-:W-:-:S07]  /*2130*/  R2UR UR28, R3 ;  /* 0x00000000031c72ca */ /* 0x000fce00000e0000 */
[----:B------:R-:W-:-:S06]  /*2140*/  UIMAD UR27, UR9, UR8, UR27 ;  /* 0x00000008091b72a4 */ /* 0x000fcc000f8e021b */
[----:B--23--:R-:W-:-:S12]  /*2150*/  UIMAD UR28, UR7, UR6, UR28 ;  /* 0x00000006071c72a4 */ /* 0x00cfd8000f8e021c */
.L_x_36:
[----:B--2---:R-:W-:Y:S01]  /*2160*/  @!P5 MOV R3, 0x3000 ;  /* 0x000030000003d802 */ /* 0x004fe20000000f00 */
[----:B------:R-:W-:Y:S01]  /*2170*/  ULEA UR25, UR24, UR30, 0x3 ;  /* 0x0000001e18197291 */ /* 0x000fe2000f8e18ff */
[----:B---3--:R-:W-:Y:S11]  /*2180*/  @P1 BRA `(.L_x_31) ;  /* 0x00000000000c1947 */ /* 0x008ff60003800000 */
[----:B------:R-:W-:Y:S04]  /*2190*/  SHF.L.U32 R5, R12, 0x1f, RZ ;  /* 0x0000001f0c057819 */ /* 0x000fe800000006ff */
[----:B------:R-:W1:Y:S02]  /*21a0*/  SYNCS.PHASECHK.TRANS64.TRYWAIT P0, [UR25+0x88], R5 ;  /* 0x00008805ff0075a7 */ /* 0x000e640008001119 */
[----:B-1----:R-:W-:Y:S05]  /*21b0*/  @!P0 BRA `(.L_x_32) ;  /* 0x0000006800808947 */ /* 0x002fea0003800000 */
.L_x_31:
[----:B------:R2:W-:Y:S01]  /*21c0*/  @!P5 SYNCS.ARRIVE.TRANS64 RZ, [UR25], R3 ;  /* 0x00000003ffffd9a7 */ /* 0x0005e20008000019 */
[----:B------:R-:W-:Y:S04]  /*21d0*/  ULOP3.LUT UR6, UR38, 0x2, URZ, 0xfc, !UPT ;  /* 0x0000000226067892 */ /* 0x000fe8000f8efcff */
[----:B------:R-:W-:Y:S09]  /*21e0*/  UISETP.NE.AND UP0, UPT, UR6, 0x2, UPT ;  /* 0x000000020600788c */ /* 0x000ff2000bf05270 */
[----:B------:R-:W-:Y:S05]  /*21f0*/  BRA.U UP0, `(.L_x_33) ;  /* 0x0000000100047547 */ /* 0x000fea000b800000 */
[----:B------:R-:W-:Y:S05]  /*2200*/  BPT.TRAP 0x1 ;  /* 0x000000040000795c */ /* 0x000fea0000300000 */
.L_x_33:
[----:B------:R-:W-:Y:S04]  /*2210*/  BSSY.RECONVERGENT B0, `(.L_x_34) ;  /* 0x0000003000007945 */ /* 0x000fe80003800200 */
[----:B------:R-:W-:Y:S05]  /*2220*/  @P4 BRA `(.L_x_35) ;  /* 0x0000000000044947 */ /* 0x000fea0003800000 */
[----:B------:R-:W-:Y:S05]  /*2230*/  BPT.TRAP 0x1 ;  /* 0x000000040000795c */ /* 0x000fea0000300000 */
.L_x_35:
[----:B------:R-:W-:Y:S05]  /*2240*/  BSYNC.RECONVERGENT B0 ;  /* 0x0000000000007941 */ /* 0x000fea0003800200 */
.L_x_34:
        /* <DEDUP_REMOVED lines=14> */
[----:B------:R1:W3:Y:S01]  /*2330*/  SYNCS.PHASECHK.TRANS64.TRYWAIT P1, [UR8+0x88], R2 ;  /* 0x00008802ff0075a7 */ /* 0x0002e20008021108 */
[----:B------:R-:W-:Y:S02]  /*2340*/  ULOP3.LUT UR8, UR24, UR23, URZ, 0xfc, !UPT ;  /* 0x0000001718087292 */ /* 0x000fe4000f8efcff */
[----:B------:R-:W-:Y:S02]  /*2350*/  UIADD3 UR24, UPT, UPT, UR30, 0x4400, UR24 ;  /* 0x000044001e187890 */ /* 0x000fe4000fffe018 */
[----:B------:R-:W-:Y:S02]  /*2360*/  UPRMT UR55, UR54, 0x5410, URZ ;  /* 0x0000541036377896 */ /* 0x000fe400080000ff */
[----:B------:R-:W-:Y:S02]  /*2370*/  UIADD3 UR48, UPT, UPT, UR36, 0x1, URZ ;  /* 0x0000000124307890 */ /* 0x000fe4000fffe0ff */
[----:B------:R-:W-:Y:S02]  /*2380*/  UIADD3 UR52, UP0, UPT, UR44, 0x180, URZ ;  /* 0x000001802c347890 */ /* 0x000fe4000ff1e0ff */
[----:B------:R-:W-:Y:S02]  /*2390*/  ULEA UR8, UR8, UR30, 0x1 ;  /* 0x0000001e08087291 */ /* 0x000fe4000f8e08ff */
[----:B------:R-:W-:Y:S01]  /*23a0*/  UISETP.NE.AND UP1, UPT, UR48, UR46, UPT ;  /* 0x0000002e3000728c */ /* 0x000fe2000bf25270 */
[----:B------:R4:W-:Y:S01]  /*23b0*/  UTMALDG.4D.IM2COL [UR24], [UR56], UR55 ;  /* 0x00000018380073b4 */ /* 0x0009e20008058037 */
[----:B------:R-:W-:Y:S02]  /*23c0*/  UIADD3.X UR53, UPT, UPT, URZ, UR45, URZ, UP0, !UPT ;  /* 0x0000002dff357290 */ /* 0x000fe400087fe4ff */
[----:B------:R-:W-:Y:S02]  /*23d0*/  ULOP3.LUT UR19, UR22, UR26, URZ, 0xfc, !UPT ;  /* 0x0000001a16137292 */ /* 0x000fe4000f8efcff */
[----:B------:R-:W-:Y:S02]  /*23e0*/  UIADD3 UR16, UPT, UPT, UR8, 0x15400, URZ ;  /* 0x0001540008107890 */ /* 0x000fe4000fffe0ff */
[----:B------:R-:W-:Y:S02]  /*23f0*/  UIADD3 UR8, UPT, UPT, UR8, 0x16400, URZ ;  /* 0x0001640008087890 */ /* 0x000fe4000fffe0ff */
[----:B------:R-:W-:Y:S02]  /*2400*/  UIADD3 UR47, UPT, UPT, UR37, 0x1, URZ ;  /* 0x00000001252f7890 */ /* 0x000fe4000fffe0ff */
[----:B------:R-:W-:Y:S02]  /*2410*/  @UP1 UIADD3 UR47, UPT, UPT, UR37, URZ, URZ ;  /* 0x000000ff252f1290 */ /* 0x000fe4000fffe0ff */
[----:B------:R-:W-:Y:S02]  /*2420*/  UIADD3 UR54, UPT, UPT, UR39, 0x1, URZ ;  /* 0x0000000127367890 */ /* 0x000fe4000fffe0ff */
[----:B------:R-:W-:Y:S02]  /*2430*/  UISETP.NE.AND UP0, UPT, UR47, UR35, UPT ;  /* 0x000000232f00728c */ /* 0x000fe4000bf05270 */
[----:B------:R-:W-:Y:S01]  /*2440*/  UIADD3 UR58, UPT, UPT, UR49, -0x1, URZ ;  /* 0xffffffff313a7890 */ /* 0x000fe2000fffe0ff */
[----:B------:R-:W-:Y:S01]  /*2450*/  UMOV UR33, 0x30000 ;  /* 0x0003000000217882 */ /* 0x000fe20000000000 */
[----:B------:R-:W-:Y:S01]  /*2460*/  UMOV UR50, 0x0 ;  /* 0x0000000000327882 */ /* 0x000fe20000000000 */
[----:B------:R-:W-:Y:S01]  /*2470*/  UMOV UR51, 0x10000000 ;  /* 0x1000000000337882 */ /* 0x000fe20000000000 */
[----:B------:R-:W-:Y:S01]  /*2480*/  UMOV UR17, UR25 ;  /* 0x0000001900117c82 */ /* 0x000fe20008000000 */
[----:B------:R-:W-:Y:S01]  /*2490*/  UMOV UR18, UR34 ;  /* 0x0000002200127c82 */ /* 0x000fe20008000000 */
[----:B------:R-:W-:Y:S01]  /*24a0*/  UMOV UR20, UR36 ;  /* 0x0000002400147c82 */ /* 0x000fe20008000000 */
[----:B------:R-:W-:Y:S01]  /*24b0*/  UMOV UR21, UR37 ;  /* 0x0000002500157c82 */ /* 0x000fe20008000000 */
[----:B------:R-:W-:Y:S01]  /*24c0*/  UMOV UR12, UR36 ;  /* 0x00000024000c7c82 */ /* 0x000fe20008000000 */
[----:B------:R1:W-:Y:S01]  /*24d0*/  UTMALDG.4D.MULTICAST [UR16], [UR52], UR33, desc[UR50] ;  /* 0x00003210340073b4 */ /* 0x0003e20008019821 */
[----:B------:R-:W-:Y:S02]  /*24e0*/  @UP0 UIADD3 UR54, UPT, UPT, UR39, URZ, URZ ;  /* 0x000000ff27360290 */ /* 0x000fe4000fffe0ff */
[----:B------:R-:W-:Y:S01]  /*24f0*/  USEL UR36, UR48, URZ, UP1 ;  /* 0x000000ff30247287 */ /* 0x000fe20008800000 */
[----:B------:R-:W-:Y:S01]  /*2500*/  UMOV UR13, UR37 ;  /* 0x00000025000d7c82 */ /* 0x000fe20008000000 */
[----:B------:R-:W-:Y:S01]  /*2510*/  USEL UR37, UR47, URZ, UP0 ;  /* 0x000000ff2f257287 */ /* 0x000fe20008000000 */
[----:B------:R-:W-:Y:S01]  /*2520*/  UMOV UR9, UR25 ;  /* 0x0000001900097c82 */ /* 0x000fe20008000000 */
[----:B------:R-:W-:Y:S01]  /*2530*/  UMOV UR11, UR19 ;  /* 0x00000013000b7c82 */ /* 0x000fe20008000000 */
[----:B------:R-:W-:Y:S01]  /*2540*/  UISETP.GT.U32.AND UP0, UPT, UR49, 0x1, UPT ;  /* 0x000000013100788c */ /* 0x000fe2000bf04070 */
[----:B------:R1:W-:Y:S01]  /*2550*/  UTMALDG.4D.MULTICAST [UR8], [UR52], UR33, desc[UR50] ;  /* 0x00003208340073b4 */ /* 0x0003e20008019821 */
[----:B----4-:R-:W-:Y:S01]  /*2560*/  UMOV UR24, UR41 ;  /* 0x0000002900187c82 */ /* 0x010fe20008000000 */
[----:B------:R-:W-:Y:S01]  /*2570*/  UMOV UR49, UR58 ;  /* 0x0000003a00317c82 */ /* 0x000fe20008000000 */
[----:B------:R-:W-:Y:S05]  /*2580*/  UMOV UR39, UR54 ;  /* 0x0000003600277c82 */ /* 0x000fea0008000000 */
[----:B-1----:R-:W-:Y:S05]  /*2590*/  BRA.U UP0, `(.L_x_36) ;  /* 0xfffffff900f07547 */ /* 0x002fea000b83ffff */
.L_x_30:
[----:B--2---:R-:W-:Y:S01]  /*25a0*/  SHF.L.U32 R3, R10, 0x1f, RZ ;  /* 0x0000001f0a037819 */ /* 0x004fe200000006ff */
[----:B------:R-:W-:-:S03]  /*25b0*/  NOP ;  /* 0x0000000000007918 */ /* 0x000fc60000000000 */
[----:B------:R-:W2:Y:S02]  /*25c0*/  SYNCS.PHASECHK.TRANS64.TRYWAIT P0, [UR30+0x160], R3 ;  /* 0x00016003ff0075a7 */ /* 0x000ea4000800111e */
[----:B--2---:R-:W-:Y:S05]  /*25d0*/  @!P0 BRA `(.L_x_37) ;  /* 0x0000006400908947 */ /* 0x004fea0003800000 */
.L_x_147:
[----:B------:R-:W2:Y:S01]  /*25e0*/  LDS.128 R4, [UR30+0x1a0] ;  /* 0x0001a01eff047984 */ /* 0x000ea20008000c00 */
[----:B------:R-:W-:Y:S01]  /*25f0*/  UIADD3 UR4, UPT, UPT, UR30, 0x168, URZ ;  /* 0x000001681e047890 */ /* 0x000fe2000fffe0ff */
[----:B------:R-:W-:Y:S01]  /*2600*/  ISETP.GE.AND P0, PT, R26, 0x1, PT ;  /* 0x000000011a00780c */ /* 0x000fe20003f06270 */
[----:B------:R-:W-:Y:S01]  /*2610*/  @!PT LDS RZ, [RZ] ;  /* 0x00000000fffff984 */ /* 0x000fe20000000800 */
[----:B------:R-:W-:Y:S01]  /*2620*/  @!PT LDS RZ, [RZ] ;  /* 0x00000000fffff984 */ /* 0x000fe20000000800 */
[----:B------:R-:W-:Y:S01]  /*2630*/  @!PT LDS RZ, [RZ] ;  /* 0x00000000fffff984 */ /* 0x000fe20000000800 */
[----:B------:R-:W-:Y:S01]  /*2640*/  @!PT LDS RZ, [RZ] ;  /* 0x00000000fffff984 */ /* 0x000fe20000000800 */
[----:B------:R1:W-:Y:S06]  /*2650*/  MEMBAR.ALL.CTA ;  /* 0x0000000000007992 */ /* 0x0003ec0000008000 */
[----:B-1----:R-:W1:Y:S01]  /*2660*/  FENCE.VIEW.ASYNC.S ;  /* 0x00000000000073c6 */ /* 0x002e620000000000 */
[----:B------:R-:W-:-:S09]  /*2670*/  UPRMT UR4, URZ, 0x654, UR4 ;  /* 0x00000654ff047896 */ /* 0x000fd20008000004 */
[----:B-1----:R-:W-:Y:S01]  /*2680*/  SYNCS.ARRIVE.TRANS64.RED.A1T0 RZ, [UR4], RZ ;  /* 0x000000ffffff79a7 */ /* 0x002fe20008100404 */
[----:B--2---:R-:W-:-:S13]  /*2690*/  LOP3.LUT P3, RZ, R6, 0x1, RZ, 0xc0, !PT ;  /* 0x0000000106ff7812 */ /* 0x004fda000786c0ff */
[----:B------:R-:W-:Y:S02]  /*26a0*/  @P3 MOV R15, R4 ;  /* 0x00000004000f3202 */ /* 0x000fe40000000f00 */
[----:B------:R-:W-:Y:S01]  /*26b0*/  @P3 LOP3.LUT R13, R5, 0xffff, RZ, 0xc0, !PT ;  /* 0x0000ffff050d3812 */ /* 0x000fe200078ec0ff */
[----:B------:R-:W-:Y:S06]  /*26c0*/  @!P0 BRA `(.L_x_38) ;  /* 0x0000000000b88947 */ /* 0x000fec0003800000 */
[----:B------:R-:W1:Y:S01]  /*26d0*/  LDC.64 R4, c[0x0][0xb18] ;  /* 0x0002c600ff047b82 */ /* 0x000e620000000a00 */
[----:B----4-:R-:W-:-:S07]  /*26e0*/  ISETP.NE.AND P2, PT, R26, 0x1, PT ;  /* 0x000000011a00780c */ /* 0x010fce0003f45270 */
[----:B------:R-:W2:Y:S08]  /*26f0*/  LDC.64 R6, c[0x0][0xb10] ;  /* 0x0002c400ff067b82 */ /* 0x000eb00000000a00 */
[----:B------:R-:W4:Y:S08]  /*2700*/  LDC R8, c[0x0][0xb20] ;  /* 0x0002c800ff087b82 */ /* 0x000f300000000800 */
[----:B------:R-:W3:Y:S01]  /*2710*/  LDC R14, c[0x0][0xb0c] ;  /* 0x0002c300ff0e7b82 */ /* 0x000ee20000000800 */
[----:B-1----:R-:W-:Y:S01]  /*2720*/  IMAD.HI.U32 R9, R0, R5, RZ ;  /* 0x0000000500097227 */ /* 0x002fe200078e00ff */
[----:B------:R-:W-:-:S03]  /*2730*/  ISETP.NE.AND P0, PT, R4, 0x1, PT ;  /* 0x000000010400780c */ /* 0x000fc60003f05270 */
[----:B------:R-:W-:-:S03]  /*2740*/  IMAD.HI.U32 R5, R13, R5, RZ ;  /* 0x000000050d057227 */ /* 0x000fc600078e00ff */
[----:B------:R-:W1:Y:S01]  /*2750*/  LDC.64 R2, c[0x0][0xb28] ;  /* 0x0002ca00ff027b82 */ /* 0x000e620000000a00 */
[----:B--2---:R-:W-:-:S04]  /*2760*/  IMAD.HI.U32 R16, R11, R6, RZ ;  /* 0x000000060b107227 */ /* 0x004fc800078e00ff */
[----:B------:R-:W-:Y:S01]  /*2770*/  IMAD.HI.U32 R18, R15, R6, RZ ;  /* 0x000000060f127227 */ /* 0x000fe200078e00ff */
[----:B------:R-:W-:Y:S02]  /*2780*/  SHF.R.U32.HI R16, RZ, R7, R16 ;  /* 0x00000007ff107219 */ /* 0x000fe40000011610 */
[-C--:B----4-:R-:W-:Y:S02]  /*2790*/  SHF.R.U32.HI R9, RZ, R8.reuse, R9 ;  /* 0x00000008ff097219 */ /* 0x090fe40000011609 */
[----:B------:R-:W-:Y:S02]  /*27a0*/  SHF.R.U32.HI R8, RZ, R8, R5 ;  /* 0x00000008ff087219 */ /* 0x000fe40000011605 */
[----:B------:R-:W-:Y:S02]  /*27b0*/  SEL R9, R0, R9, !P0 ;  /* 0x0000000900097207 */ /* 0x000fe40004000000 */
[----:B------:R-:W-:Y:S02]  /*27c0*/  SHF.R.U32.HI R18, RZ, R7, R18 ;  /* 0x00000007ff127219 */ /* 0x000fe40000011612 */
[----:B---3--:R-:W-:-:S02]  /*27d0*/  ISETP.NE.AND P1, PT, R14, 0x1, PT ;  /* 0x000000010e00780c */ /* 0x008fc40003f25270 */
[----:B------:R-:W-:Y:S02]  /*27e0*/  SEL R5, R13, R8, !P0 ;  /* 0x000000080d057207 */ /* 0x000fe40004000000 */
[----:B------:R-:W-:Y:S02]  /*27f0*/  SEL R17, R11, R16, !P1 ;  /* 0x000000100b117207 */ /* 0x000fe40004800000 */
[----:B------:R-:W-:Y:S01]  /*2800*/  SEL R7, R15, R18, !P1 ;  /* 0x000000120f077207 */ /* 0x000fe20004800000 */
[----:B-1----:R-:W-:-:S04]  /*2810*/  IMAD.HI.U32 R16, R9, R2, RZ ;  /* 0x0000000209107227 */ /* 0x002fc800078e00ff */
[----:B------:R-:W-:Y:S01]  /*2820*/  IMAD.HI.U32 R6, R17, R2, RZ ;  /* 0x0000000211067227 */ /* 0x000fe200078e00ff */
[----:B------:R-:W-:-:S04]  /*2830*/  @P2 SHF.R.U32.HI R9, RZ, R3, R16 ;  /* 0x00000003ff092219 */ /* 0x000fc80000011610 */
[----:B------:R-:W-:Y:S01]  /*2840*/  @P2 SHF.R.U32.HI R17, RZ, R3, R6 ;  /* 0x00000003ff112219 */ /* 0x000fe20000011606 */
[----:B------:R-:W-:-:S04]  /*2850*/  IMAD R9, R26, R9, RZ ;  /* 0x000000091a097224 */ /* 0x000fc800078e02ff */
[----:B------:R-:W-:Y:S01]  /*2860*/  IMAD R6, R26, R17, RZ ;  /* 0x000000111a067224 */ /* 0x000fe200078e02ff */
[----:B------:R-:W-:-:S04]  /*2870*/  ISETP.GE.AND P0, PT, R5, R9, PT ;  /* 0x000000090500720c */ /* 0x000fc80003f06270 */
[----:B------:R-:W-:Y:S01]  /*2880*/  ISETP.GE.OR P0, PT, R7, R6, P0 ;  /* 0x000000060700720c */ /* 0x000fe20000706670 */
[----:B------:R-:W-:-:S05]  /*2890*/  IMAD.HI.U32 R6, R5, R2, RZ ;  /* 0x0000000205067227 */ /* 0x000fca00078e00ff */
[----:B------:R-:W-:-:S04]  /*28a0*/  SHF.R.U32.HI R6, RZ, R3, R6 ;  /* 0x00000003ff067219 */ /* 0x000fc80000011606 */
[----:B------:R-:W-:-:S03]  /*28b0*/  SEL R6, R5, R6, !P2 ;  /* 0x0000000605067207 */ /* 0x000fc60005000000 */
[----:B------:R-:W-:-:S04]  /*28c0*/  @!P0 IMAD.HI.U32 R8, R7, R2, RZ ;  /* 0x0000000207088227 */ /* 0x000fc800078e00ff */
[----:B------:R-:W-:Y:S01]  /*28d0*/  IMAD.MOV R2, RZ, RZ, -R6 ;  /* 0x000000ffff027224 */ /* 0x000fe200078e0a06 */
[----:B------:R-:W-:-:S03]  /*28e0*/  @!P0 SHF.R.U32.HI R8, RZ, R3, R8 ;  /* 0x00000003ff088219 */ /* 0x000fc60000011608 */
[----:B------:R-:W-:Y:S01]  /*28f0*/  IMAD R2, R26, R2, R5 ;  /* 0x000000021a027224 */ /* 0x000fe200078e0205 */
[----:B------:R-:W-:Y:S02]  /*2900*/  @!P0 SEL R3, R7, R8, !P2 ;  /* 0x0000000807038207 */ /* 0x000fe40005000000 */
[----:B------:R-:W-:-:S03]  /*2910*/  IADD3 R8, PT, PT, -R5, RZ, RZ ;  /* 0x000000ff05087210 */ /* 0x000fc60007ffe1ff */
[--C-:B------:R-:W-:Y:S02]  /*2920*/  @!P0 IMAD.IADD R6, R6, 0x1, -R3.reuse ;  /* 0x0000000106068824 */ /* 0x100fe400078e0a03 */
[----:B------:R-:W-:Y:S01]  /*2930*/  @!P0 IMAD R3, R2, R17, R3 ;  /* 0x0000001102038224 */ /* 0x000fe200078e0203 */
[----:B------:R-:W-:Y:S01]  /*2940*/  IADD3 R2, PT, PT, -R7, RZ, RZ ;  /* 0x000000ff07027210 */ /* 0x000fe20007ffe1ff */
[----:B------:R-:W-:Y:S02]  /*2950*/  @!P0 IMAD R5, R26, R6, R7 ;  /* 0x000000061a058224 */ /* 0x000fe400078e0207 */
[----:B------:R-:W-:Y:S02]  /*2960*/  IMAD R8, R4, R8, R13 ;  /* 0x0000000804087224 */ /* 0x000fe400078e020d */
[----:B------:R-:W-:Y:S02]  /*2970*/  @!P0 IMAD.MOV.U32 R7, RZ, RZ, R3 ;  /* 0x000000ffff078224 */ /* 0x000fe400078e0003 */
[----:B------:R-:W-:-:S02]  /*2980*/  IMAD R2, R14, R2, R15 ;  /* 0x000000020e027224 */ /* 0x000fc400078e020f */
[----:B------:R-:W-:Y:S02]  /*2990*/  IMAD R13, R5, R4, R8 ;  /* 0x00000004050d7224 */ /* 0x000fe400078e0208 */
[----:B------:R-:W-:Y:S02]  /*29a0*/  IMAD R15, R7, R14, R2 ;  /* 0x0000000e070f7224 */ /* 0x000fe400078e0202 */
.L_x_38:
[----:B------:R-:W1:Y:S02]  /*29b0*/  LDCU UR4, c[0x0][0xb30] ;  /* 0x00016600ff0477ac */ /* 0x000e640008000800 */
[----:B-1----:R-:W-:-:S09]  /*29c0*/  UISETP.NE.AND UP0, UPT, UR4, 0x1, UPT ;  /* 0x000000010400788c */ /* 0x002fd2000bf05270 */
[----:B------:R-:W-:Y:S05]  /*29d0*/  BRA.U UP0, `(.L_x_39) ;  /* 0x0000000100407547 */ /* 0x000fea000b800000 */
[----:B------:R-:W1:Y:S08]  /*29e0*/  LDC.64 R4, c[0x0][0xb10] ;  /* 0x0002c400ff047b82 */ /* 0x000e700000000a00 */
[----:B------:R-:W2:Y:S08]  /*29f0*/  LDC.64 R2, c[0x0][0xb18] ;  /* 0x0002c600ff027b82 */ /* 0x000eb00000000a00 */
[----:B------:R-:W3:Y:S08]  /*2a00*/  LDC R6, c[0x0][0xb20] ;  /* 0x0002c800ff067b82 */ /* 0x000ef00000000800 */
[----:B------:R-:W4:Y:S01]  /*2a10*/  LDC R8, c[0x0][0xb0c] ;  /* 0x0002c300ff087b82 */ /* 0x000f220000000800 */
[----:B-1----:R-:W-:-:S05]  /*2a20*/  IMAD.HI.U32 R4, R15, R4, RZ ;  /* 0x000000040f047227 */ /* 0x002fca00078e00ff */
[----:B------:R-:W-:Y:S01]  /*2a30*/  SHF.R.U32.HI R4, RZ, R5, R4 ;  /* 0x00000005ff047219 */ /* 0x000fe20000011604 */
[----:B--2---:R-:W-:Y:S01]  /*2a40*/  IMAD.HI.U32 R3, R13, R3, RZ ;  /* 0x000000030d037227 */ /* 0x004fe200078e00ff */
[----:B------:R-:W-:-:S04]  /*2a50*/  ISETP.NE.AND P0, PT, R2, 0x1, PT ;  /* 0x000000010200780c */ /* 0x000fc80003f05270 */
[----:B---3--:R-:W-:-:S04]  /*2a60*/  SHF.R.U32.HI R6, RZ, R6, R3 ;  /* 0x00000006ff067219 */ /* 0x008fc80000011603 */
[----:B------:R-:W-:Y:S02]  /*2a70*/  SEL R3, R13, R6, !P0 ;  /* 0x000000060d037207 */ /* 0x000fe40004000000 */
[----:B----4-:R-:W-:-:S04]  /*2a80*/  ISETP.NE.AND P1, PT, R8, 0x1, PT ;  /* 0x000000010800780c */ /* 0x010fc80003f25270 */
[----:B------:R-:W-:-:S05]  /*2a90*/  SEL R4, R15, R4, !P1 ;  /* 0x000000040f047207 */ /* 0x000fca0004800000 */
[----:B------:R-:W-:Y:S02]  /*2aa0*/  IMAD.IADD R5, R3, 0x1, -R4 ;  /* 0x0000000103057824 */ /* 0x000fe400078e0a04 */
[----:B------:R-:W-:Y:S02]  /*2ab0*/  IMAD.IADD R3, R4, 0x1, -R3 ;  /* 0x0000000104037824 */ /* 0x000fe400078e0a03 */
[----:B------:R-:W-:Y:S02]  /*2ac0*/  IMAD R15, R5, R8, R15 ;  /* 0x00000008050f7224 */ /* 0x000fe400078e020f */
[----:B------:R-:W-:-:S07]  /*2ad0*/  IMAD R13, R3, R2, R13 ;  /* 0x00000002030d7224 */ /* 0x000fce00078e020d */
.L_x_39:
[----:B------:R-:W-:Y:S01]  /*2ae0*/  UMOV UR29, UR40 ;  /* 0x00000028001d7c82 */ /* 0x000fe20008000000 */
[----:B------:R-:W-:Y:S01]  /*2af0*/  PLOP3.LUT P0, PT, PT, PT, PT, 0x80, 0x8 ;  /* 0x000000000008781c */ /* 0x000fe20003f0f070 */
[----:B------:R-:W-:Y:S01]  /*2b00*/  IMAD.IADD R19, R15, 0x1, R64 ;  /* 0x000000010f137824 */ /* 0x000fe200078e0240 */
[----:B------:R-:W-:Y:S01]  /*2b10*/  LOP3.LUT R10, R10, 0x1, RZ, 0x3c, !PT ;  /* 0x000000010a0a7812 */ /* 0x000fe200078e3cff */
[----:B------:R-:W-:Y:S01]  /*2b20*/  IMAD.IADD R16, R13, 0x1, R62 ;  /* 0x000000010d107824 */ /* 0x000fe200078e023e */
[----:B------:R-:W-:Y:S09]  /*2b30*/  @P3 BRA `(.L_x_40) ;  /* 0xffffffec00103947 */ /* 0x000ff2000383ffff */
[----:B------:R-:W-:Y:S01]  /*2b40*/  UIADD3 UR30, UPT, UPT, UR30, 0x88, URZ ;  /* 0x000000881e1e7890 */ /* 0x000fe2000fffe0ff */
[----:B------:R-:W-:-:S03]  /*2b50*/  SHF.L.U32 R3, R12, 0x1f, RZ ;  /* 0x0000001f0c037819 */ /* 0x000fc600000006ff */
[----:B------:R-:W-:-:S09]  /*2b60*/  ULEA UR4, UR41, UR30, 0x3 ;  /* 0x0000001e29047291 */ /* 0x000fd2000f8e18ff */
[----:B------:R-:W1:Y:S02]  /*2b70*/  SYNCS.PHASECHK.TRANS64.TRYWAIT P0, [UR4], R3 ;  /* 0x00000003ff0075a7 */ /* 0x000e640008001104 */
[----:B-1----:R-:W-:Y:S05]  /*2b80*/  @!P0 BRA `(.L_x_41) ;  /* 0x00000060003c8947 */ /* 0x002fea0003800000 */
.L_x_149:
[----:B------:R-:W-:-:S04]  /*2b90*/  UIADD3 UR5, UPT, UPT, UR41, 0x1, URZ ;  /* 0x0000000129057890 */ /* 0x000fc8000fffe0ff */
[----:B------:R-:W-:-:S04]  /*2ba0*/  UISETP.NE.AND UP0, UPT, UR5, 0x11, UPT ;  /* 0x000000110500788c */ /* 0x000fc8000bf05270 */
[----:B------:R-:W-:Y:S02]  /*2bb0*/  USEL UR6, URZ, 0x1, UP0 ;  /* 0x00000001ff067887 */ /* 0x000fe40008000000 */
[----:B------:R-:W-:-:S04]  /*2bc0*/  USEL UR5, UR5, URZ, UP0 ;  /* 0x000000ff05057287 */ /* 0x000fc80008000000 */
[----:B------:R-:W-:Y:S01]  /*2bd0*/  ULEA UR4, UR5, UR30, 0x3 ;  /* 0x0000001e05047291 */ /* 0x000fe2000f8e18ff */
[----:B------:R-:W-:-:S04]  /*2be0*/  LOP3.LUT R2, R12, UR6, RZ, 0x3c, !PT ;  /* 0x000000060c027c12 */ /* 0x000fc8000f8e3cff */
[----:B-1----:R-:W-:-:S04]  /*2bf0*/  SHF.L.U32 R3, R2, 0x1f, RZ ;  /* 0x0000001f02037819 */ /* 0x002fc800000006ff */
[----:B------:R-:W1:Y:S02]  /*2c00*/  SYNCS.PHASECHK.TRANS64.TRYWAIT P0, [UR4], R3 ;  /* 0x00000003ff0075a7 */ /* 0x000e640008001104 */
[----:B-1----:R-:W-:Y:S05]  /*2c10*/  @!P0 BRA `(.L_x_42) ;  /* 0x0000006000308947 */ /* 0x002fea0003800000 */
.L_x_151:
        /* <DEDUP_REMOVED lines=9> */
.L_x_153:
        /* <DEDUP_REMOVED lines=9> */
.L_x_155:
        /* <DEDUP_REMOVED lines=9> */
.L_x_157:
        /* <DEDUP_REMOVED lines=9> */
.L_x_159:
        /* <DEDUP_REMOVED lines=9> */
.L_x_161:
        /* <DEDUP_REMOVED lines=9> */
.L_x_163:
        /* <DEDUP_REMOVED lines=9> */
.L_x_165:
        /* <DEDUP_REMOVED lines=9> */
.L_x_167:
        /* <DEDUP_REMOVED lines=9> */
.L_x_169:
        /* <DEDUP_REMOVED lines=9> */
.L_x_171:
        /* <DEDUP_REMOVED lines=9> */
.L_x_173:
        /* <DEDUP_REMOVED lines=9> */
.L_x_175:
        /* <DEDUP_REMOVED lines=9> */
.L_x_177:
        /* <DEDUP_REMOVED lines=9> */
.L_x_179:
[----:B------:R-:W-:-:S04]  /*3400*/  UIADD3 UR5, UPT, UPT, UR5, 0x1, URZ ;  /* 0x0000000105057890 */ /* 0x000fc8000fffe0ff */
[----:B------:R-:W-:-:S04]  /*3410*/  UISETP.NE.AND UP0, UPT, UR5, 0x11, UPT ;  /* 0x000000110500788c */ /* 0x000fc8000bf05270 */
[----:B------:R-:W-:Y:S02]  /*3420*/  USEL UR4, URZ, 0x1, UP0 ;  /* 0x00000001ff047887 */ /* 0x000fe40008000000 */
[----:B------:R-:W-:-:S04]  /*3430*/  USEL UR5, UR5, URZ, UP0 ;  /* 0x000000ff05057287 */ /* 0x000fc80008000000 */
[----:B------:R-:W-:Y:S01]  /*3440*/  ULEA UR5, UR5, UR30, 0x3 ;  /* 0x0000001e05057291 */ /* 0x000fe2000f8e18ff */
[----:B-1----:R-:W-:-:S04]  /*3450*/  LOP3.LUT R3, R2, UR4, RZ, 0x3c, !PT ;  /* 0x0000000402037c12 */ /* 0x002fc8000f8e3cff */
[----:B------:R-:W-:Y:S01]  /*3460*/  SHF.L.U32 R3, R3, 0x1f, RZ ;  /* 0x0000001f03037819 */ /* 0x000fe200000006ff */
[----:B------:R-:W-:-:S07]  /*3470*/  IMAD.U32 R0, RZ, RZ, UR5 ;  /* 0x00000005ff007e24 */ /* 0x000fce000f8e00ff */
.L_x_57:
[----:B-1----:R1:W2:Y:S02]  /*3480*/  SYNCS.PHASECHK.TRANS64.TRYWAIT P0, [R0+URZ], R3 ;  /* 0x00000003000075a7 */ /* 0x0022a400080011ff */
[----:B--2---:R-:W-:Y:S05]  /*3490*/  @!P0 NANOSLEEP.SYNCS 0x989680 ;  /* 0x009896800000895d */ /* 0x004fea0003900000 */
[----:B------:R-:W2:Y:S02]  /*34a0*/  @!P0 SYNCS.PHASECHK.TRANS64 P0, [R0+URZ], R3 ;  /* 0x00000003000085a7 */ /* 0x000ea400080010ff */
[----:B--2---:R-:W-:Y:S05]  /*34b0*/  @P0 EXIT ;  /* 0x000000000000094d */ /* 0x004fea0003800000 */
[----:B------:R-:W-:Y:S05]  /*34c0*/  BRA `(.L_x_57) ;  /* 0xfffffffc00ec7947 */ /* 0x000fea000383ffff */
.L_x_22:
[----:B------:R-:W-:-:S04]  /*34d0*/  UISETP.NE.AND UP1, UPT, UR45, URZ, UPT ;  /* 0x000000ff2d00728c */ /* 0x000fc8000bf25270 */
[----:B------:R-:W-:-:S09]  /*34e0*/  UISETP.NE.OR UP1, UPT, UR4, 0x1, UP1 ;  /* 0x000000010400788c */ /* 0x000fd20008f25670 */
[----:B------:R-:W-:Y:S05]  /*34f0*/  BRA.U UP1, `(.L_x_58) ;  /* 0x0000000101b07547 */ /* 0x000fea000b800000 */
[----:B------:R-:W-:Y:S01]  /*3500*/  UMOV UR4, 0x400 ;  /* 0x0000040000047882 */ /* 0x000fe20000000000 */
[----:B------:R-:W-:Y:S01]  /*3510*/  HFMA2 R2, -RZ, RZ, 0, 5.9604644775390625e-08 ;  /* 0x00000001ff027431 */ /* 0x000fe200000001ff */
[----:B------:R-:W-:Y:S01]  /*3520*/  ULEA UR45, UR45, UR4, 0x18 ;  /* 0x000000042d2d7291 */ /* 0x000fe2000f8ec0ff */
[----:B------:R-:W-:Y:S01]  /*3530*/  ISETP.GE.U32.AND P0, PT, R8, 0x2, PT ;  /* 0x000000020800780c */ /* 0x000fe20003f06070 */
[----:B------:R-:W-:Y:S02]  /*3540*/  IMAD.MOV.U32 R3, RZ, RZ, RZ ;  /* 0x000000ffff037224 */ /* 0x000fe400078e00ff */
[----:B------:R-:W-:Y:S02]  /*3550*/  UIADD3 UR6, UPT, UPT, UR45, 0x168, URZ ;  /* 0x000001682d067890 */ /* 0x000fe4000fffe0ff */
[----:B------:R-:W-:Y:S02]  /*3560*/  UIADD3 UR7, UPT, UPT, UR45, 0x160, URZ ;  /* 0x000001602d077890 */ /* 0x000fe4000fffe0ff */
[----:B------:R-:W-:-:S12]  /*3570*/  UPRMT UR6, URZ, 0x654, UR6 ;  /* 0x00000654ff067896 */ /* 0x000fd80008000006 */
.L_x_61:
[----:B------:R-:W-:Y:S01]  /*3580*/  SHF.L.U32 R7, R2, 0x1f, RZ ;  /* 0x0000001f02077819 */ /* 0x000fe200000006ff */
[----:B------:R-:W-:Y:S02]  /*3590*/  IMAD.U32 R9, RZ, RZ, UR7 ;  /* 0x00000007ff097e24 */ /* 0x000fe4000f8e00ff */
[----:B------:R-:W-:Y:S01]  /*35a0*/  @!P0 IMAD.MOV.U32 R5, RZ, RZ, 0x10 ;  /* 0x00000010ff058424 */ /* 0x000fe200078e00ff */
[----:B------:R-:W2:Y:S02]  /*35b0*/  SYNCS.PHASECHK.TRANS64.TRYWAIT P1, [UR45+0x168], R7 ;  /* 0x00016807ff0075a7 */ /* 0x000ea4000802112d */
[----:B------:R-:W-:-:S04]  /*35c0*/  PRMT R9, R8, 0x654, R9 ;  /* 0x0000065408097816 */ /* 0x000fc80000000009 */
[----:B------:R-:W-:Y:S01]  /*35d0*/  SEL R0, R9, R0, !P0 ;  /* 0x0000000009007207 */ /* 0x000fe20004000000 */
[----:B--2---:R-:W-:Y:S06]  /*35e0*/  @!P1 BRA `(.L_x_59) ;  /* 0x0000005c00249947 */ /* 0x004fec0003800000 */
.L_x_181:
[----:B------:R-:W-:Y:S01]  /*35f0*/  UIADD3 UR4, UPT, UPT, UR45, 0x1a0, URZ ;  /* 0x000001a02d047890 */ /* 0x000fe2000fffe0ff */
[----:B------:R3:W-:Y:S01]  /*3600*/  @!P0 SYNCS.ARRIVE.TRANS64.RED RZ, [R0+URZ], R5 ;  /* 0x0000000500ff89a7 */ /* 0x0007e200080004ff */
[----:B------:R-:W-:Y:S01]  /*3610*/  UIADD3 UR5, UPT, UPT, UR45, 0x160, URZ ;  /* 0x000001602d057890 */ /* 0x000fe2000fffe0ff */
[----:B------:R-:W-:-:S08]  /*3620*/  LOP3.LUT R2, R2, 0x1, RZ, 0x3c, !PT ;  /* 0x0000000102027812 */ /* 0x000fd000078e3cff */
[----:B------:R-:W-:Y:S06]  /*3630*/  UGETNEXTWORKID.BROADCAST [UR4], [UR5] ;  /* 0x00000000040073ca */ /* 0x000fec0008000100 */
[----:B---3--:R-:W-:-:S04]  /*3640*/  SHF.L.U32 R5, R3, 0x1f, RZ ;  /* 0x0000001f03057819 */ /* 0x008fc800000006ff */
[----:B------:R-:W3:Y:S02]  /*3650*/  SYNCS.PHASECHK.TRANS64.TRYWAIT P1, [UR45+0x160], R5 ;  /* 0x00016005ff0075a7 */ /* 0x000ee4000802112d */
[----:B---3--:R-:W-:Y:S05]  /*3660*/  @!P1 BRA `(.L_x_60) ;  /* 0x0000005c001c9947 */ /* 0x008fea0003800000 */
.L_x_183:
[----:B--2---:R-:W2:Y:S01]  /*3670*/  LDS.128 R4, [UR45+0x1a0] ;  /* 0x0001a02dff047984 */ /* 0x004ea20008000c00 */
[----:B------:R-:W-:Y:S01]  /*3680*/  LOP3.LUT R3, R3, 0x1, RZ, 0x3c, !PT ;  /* 0x0000000103037812 */ /* 0x000fe200078e3cff */
[----:B------:R-:W-:Y:S01]  /*3690*/  @!PT LDS RZ, [RZ] ;  /* 0x00000000fffff984 */ /* 0x000fe20000000800 */
[----:B------:R-:W-:Y:S01]  /*36a0*/  @!PT LDS RZ, [RZ] ;  /* 0x00000000fffff984 */ /* 0x000fe20000000800 */
[----:B------:R-:W-:Y:S01]  /*36b0*/  @!PT LDS RZ, [RZ] ;  /* 0x00000000fffff984 */ /* 0x000fe20000000800 */
[----:B------:R-:W-:Y:S01]  /*36c0*/  @!PT LDS RZ, [RZ] ;  /* 0x00000000fffff984 */ /* 0x000fe20000000800 */
[----:B------:R3:W-:Y:S06]  /*36d0*/  MEMBAR.ALL.CTA ;  /* 0x0000000000007992 */ /* 0x0007ec0000008000 */
[----:B---3--:R-:W3:Y:S02]  /*36e0*/  FENCE.VIEW.ASYNC.S ;  /* 0x00000000000073c6 */ /* 0x008ee40000000000 */
[----:B---3--:R-:W-:Y:S01]  /*36f0*/  SYNCS.ARRIVE.TRANS64.RED.A1T0 RZ, [UR6], RZ ;  /* 0x000000ffffff79a7 */ /* 0x008fe20008100406 */
[----:B--2---:R-:W-:-:S13]  /*3700*/  LOP3.LUT P1, RZ, R6, 0x1, RZ, 0xc0, !PT ;  /* 0x0000000106ff7812 */ /* 0x004fda000782c0ff */
[----:B------:R-:W-:Y:S05]  /*3710*/  @P1 BRA `(.L_x_61) ;  /* 0xfffffffc00981947 */ /* 0x000fea000383ffff */
[----:B------:R-:W-:-:S04]  /*3720*/  SHF.L.U32 R0, R2, 0x1f, RZ ;  /* 0x0000001f02007819 */ /* 0x000fc800000006ff */
[----:B------:R-:W2:Y:S02]  /*3730*/  SYNCS.PHASECHK.TRANS64 P0, [UR45+0x168], R0 ;  /* 0x00016800ff0075a7 */ /* 0x000ea4000800102d */
[----:B-12---:R-:W-:Y:S05]  /*3740*/  @P0 EXIT ;  /* 0x000000000000094d */ /* 0x006fea0003800000 */
[----:B------:R-:W-:-:S07]  /*3750*/  MOV R0, UR45 ;  /* 0x0000002d00007c02 */ /* 0x000fce0008000f00 */
.L_x_62:
[----:B-1----:R-:W-:-:S04]  /*3760*/  SHF.L.U32 R3, R2, 0x1f, RZ ;  /* 0x0000001f02037819 */ /* 0x002fc800000006ff */
[----:B------:R1:W2:Y:S03]  /*3770*/  SYNCS.PHASECHK.TRANS64.TRYWAIT P0, [R0+URZ+0x168], R3 ;  /* 0x00016803000075a7 */ /* 0x0002a600080011ff */
[----:B--2---:R-:W-:Y:S05]  /*3780*/  @!P0 NANOSLEEP.SYNCS 0x989680 ;  /* 0x009896800000895d */ /* 0x004fea0003900000 */
[----:B------:R-:W2:Y:S02]  /*3790*/  @!P0 SYNCS.PHASECHK.TRANS64 P0, [R0+URZ+0x168], R3 ;  /* 0x00016803000085a7 */ /* 0x000ea400080010ff */
[----:B--2---:R-:W-:Y:S05]  /*37a0*/  @P0 EXIT ;  /* 0x000000000000094d */ /* 0x004fea0003800000 */
[----:B------:R-:W-:Y:S05]  /*37b0*/  BRA `(.L_x_62) ;  /* 0xfffffffc00e87947 */ /* 0x000fea000383ffff */
.L_x_58:
[----:B------:R-:W-:Y:S05]  /*37c0*/  BRA.U UP4, `(.L_x_63) ;  /* 0x0000000d04487547 */ /* 0x000fea000b800000 */
[----:B------:R-:W-:Y:S01]  /*37d0*/  UMOV UR4, 0x40 ;  /* 0x0000004000047882 */ /* 0x000fe20000000000 */
[----:B------:R-:W-:Y:S01]  /*37e0*/  NOP ;  /* 0x0000000000007918 */ /* 0x000fe20000000000 */
[----:B------:R-:W-:Y:S01]  /*37f0*/  ULEA UR4, UR45, UR4, 0x18 ;  /* 0x000000042d047291 */ /* 0x000fe2000f8ec0ff */
[----:B------:R-:W-:Y:S02]  /*3800*/  UMOV UR5, 0x400 ;  /* 0x0000040000057882 */ /* 0x000fe40000000000 */
[----:B------:R-:W-:-:S06]  /*3810*/  ULEA UR45, UR45, UR5, 0x18 ;  /* 0x000000052d2d7291 */ /* 0x000fcc000f8ec0ff */
[----:B------:R-:W2:Y:S02]  /*3820*/  LDS.U8 R2, [UR4+0x1c] ;  /* 0x00001c04ff027984 */ /* 0x000ea40008000000 */
[----:B--2---:R-:W-:-:S13]  /*3830*/  ISETP.NE.AND P0, PT, R2, RZ, PT ;  /* 0x000000ff0200720c */ /* 0x004fda0003f05270 */
[----:B------:R-:W-:Y:S05]  /*3840*/  @P0 BRA `(.L_x_64) ;  /* 0x0000000000580947 */ /* 0x000fea0003800000 */
[----:B------:R-:W-:-:S13]  /*3850*/  ELECT P0, URZ, PT ;  /* 0x0000000000ff782f */ /* 0x000fda0003800000 */
[----:B------:R-:W-:Y:S05]  /*3860*/  @!P0 BRA `(.L_x_65) ;  /* 0x0000000000608947 */ /* 0x000fea0003800000 */
[----:B------:R-:W-:Y:S01]  /*3870*/  UMOV UR5, 0x10 ;  /* 0x0000001000057882 */ /* 0x000fe20000000000 */
[----:B------:R-:W-:Y:S01]  /*3880*/  HFMA2 R2, -RZ, RZ, 0, 5.9604644775390625e-08 ;  /* 0x00000001ff027431 */ /* 0x000fe200000001ff */
[----:B------:R-:W-:-:S03]  /*3890*/  MOV R3, 0xffff ;  /* 0x0000ffff00037802 */ /* 0x000fc60000000f00 */
[----:B------:R-:W-:Y:S04]  /*38a0*/  DEPBAR.LE SB2, 0x36 ;  /* 0x0000ad800000791a */ /* 0x000fe80000000000 */
[----:B------:R-:W2:Y:S02]  /*38b0*/  UTCATOMSWS.FIND_AND_SET.ALIGN UP0, UR5, UR5 ;  /* 0x00000005000575e3 */ /* 0x000ea40008000800 */
[----:B--2---:R-:W-:Y:S01]  /*38c0*/  MOV R4, UR5 ;  /* 0x0000000500047c02 */ /* 0x004fe20008000f00 */
[----:B------:R-:W-:Y:S06]  /*38d0*/  BRA.U UP0, `(.L_x_66) ;  /* 0x0000000100187547 */ /* 0x000fec000b800000 */
.L_x_67:
[----:B------:R-:W-:Y:S05]  /*38e0*/  NANOSLEEP 0x64 ;  /* 0x000000640000795d */ /* 0x000fea0003800000 */
[----:B------:R-:W-:-:S05]  /*38f0*/  UMOV UR5, 0x10 ;  /* 0x0000001000057882 */ /* 0x000fca0000000000 */
[----:B------:R-:W-:Y:S04]  /*3900*/  DEPBAR.LE SB2, 0x36 ;  /* 0x0000ad800000791a */ /* 0x000fe80000000000 */
[----:B------:R-:W2:Y:S02]  /*3910*/  UTCATOMSWS.FIND_AND_SET.ALIGN UP0, UR5, UR5 ;  /* 0x00000005000575e3 */ /* 0x000ea40008000800 */
[----:B--2---:R-:W-:Y:S01]  /*3920*/  MOV R4, UR5 ;  /* 0x0000000500047c02 */ /* 0x004fe20008000f00 */
[----:B------:R-:W-:Y:S05]  /*3930*/  BRA.U !UP0, `(.L_x_67) ;  /* 0xfffffffd08e87547 */ /* 0x000fea000b83ffff */
.L_x_66:
[-C--:B------:R-:W-:Y:S02]  /*3940*/  SHF.L.U32 R3, R3, R4.reuse, RZ ;  /* 0x0000000403037219 */ /* 0x080fe400000006ff */
[----:B------:R-:W-:Y:S01]  /*3950*/  SHF.L.U32 R2, R2, R4, RZ ;  /* 0x0000000402027219 */ /* 0x000fe200000006ff */
[----:B------:R-:W-:Y:S02]  /*3960*/  IMAD.SHL.U32 R4, R4, 0x20, RZ ;  /* 0x0000002004047824 */ /* 0x000fe400078e00ff */
[----:B------:R2:W-:Y:S04]  /*3970*/  ATOMS.OR RZ, [UR4+0x14], R3 ;  /* 0x00001403ffff798c */ /* 0x0005e8000b000004 */
[----:B------:R2:W-:Y:S04]  /*3980*/  ATOMS.OR RZ, [UR4+0x18], R2 ;  /* 0x00001802ffff798c */ /* 0x0005e8000b000004 */
[----:B------:R2:W-:Y:S01]  /*3990*/  STS [UR45+0x1b0], R4 ;  /* 0x0001b004ff007988 */ /* 0x0005e2000800082d */
[----:B------:R-:W-:Y:S05]  /*39a0*/  BRA `(.L_x_65) ;  /* 0x0000000000107947 */ /* 0x000fea0003800000 */
.L_x_64:
[----:B------:R-:W-:-:S05]  /*39b0*/  MOV R2, 0xffffffff ;  /* 0xffffffff00027802 */ /* 0x000fca0000000f00 */
[----:B------:R2:W-:Y:S02]  /*39c0*/  STS [UR45+0x1b0], R2 ;  /* 0x0001b002ff007988 */ /* 0x0005e4000800082d */
[----:B--2---:R-:W-:Y:S02]  /*39d0*/  MOV R2, 0x39f0 ;  /* 0x000039f000027802 */ /* 0x004fe40000000f00 */
[----:B-1---5:R-:W-:Y:S05]  /*39e0*/  CALL.REL.NOINC `($__internal_1_$__cuda_sm10x_tcgen05_guardrail_trap_phase_invalid_during_alloc) ;  /* 0x0000006000307944 */ /* 0x022fea0003c00000 */
.L_x_65:
[----:B------:R-:W-:Y:S05]  /*39f0*/  WARPSYNC.ALL ;  /* 0x0000000000007948 */ /* 0x000fea0003800000 */
[----:B------:R-:W3:Y:S01]  /*3a00*/  S2UR UR6, SR_CgaCtaId ;  /* 0x00000000000679c3 */ /* 0x000ee20000008800 */
[----:B------:R-:W-:Y:S01]  /*3a10*/  UMOV UR4, 0x400 ;  /* 0x0000040000047882 */ /* 0x000fe20000000000 */
[----:B------:R-:W-:-:S06]  /*3a20*/  NOP ;  /* 0x0000000000007918 */ /* 0x000fcc0000000000 */
[----:B------:R-:W-:Y:S06]  /*3a30*/  BAR.ARV 0x6, 0xa0 ;  /* 0x0182800000007b1d */ /* 0x000fec0000002000 */
[----:B------:R-:W-:Y:S01]  /*3a40*/  LOP3.LUT R0, R0, 0xffff, RZ, 0xc0, !PT ;  /* 0x0000ffff00007812 */ /* 0x000fe200078ec0ff */
[----:B------:R-:W-:Y:S01]  /*3a50*/  IMAD.MOV.U32 R9, RZ, RZ, 0x1 ;  /* 0x00000001ff097424 */ /* 0x000fe200078e00ff */
[----:B------:R-:W-:Y:S01]  /*3a60*/  UMOV UR16, URZ ;  /* 0x000000ff00107c82 */ /* 0x000fe20008000000 */
[----:B------:R-:W-:Y:S01]  /*3a70*/  IMAD.MOV.U32 R8, RZ, RZ, RZ ;  /* 0x000000ffff087224 */ /* 0x000fe200078e00ff */
[----:B------:R-:W-:Y:S01]  /*3a80*/  R2UR UR9, R0 ;  /* 0x00000000000972ca */ /* 0x000fe200000e0000 */
[----:B--2---:R-:W-:Y:S01]  /*3a90*/  IMAD.MOV.U32 R3, RZ, RZ, RZ ;  /* 0x000000ffff037224 */ /* 0x004fe200078e00ff */
[----:B------:R-:W-:Y:S01]  /*3aa0*/  UMOV UR15, URZ ;  /* 0x000000ff000f7c82 */ /* 0x000fe20008000000 */
[----:B------:R-:W-:Y:S01]  /*3ab0*/  UMOV UR20, 0x0 ;  /* 0x0000000000147882 */ /* 0x000fe20000000000 */
[----:B------:R-:W-:Y:S01]  /*3ac0*/  UMOV UR21, 0x4210010 ;  /* 0x0421001000157882 */ /* 0x000fe20000000000 */
[----:B------:R-:W-:Y:S01]  /*3ad0*/  UMOV UR18, 0x0 ;  /* 0x0000000000127882 */ /* 0x000fe20000000000 */
[----:B---3--:R-:W-:Y:S01]  /*3ae0*/  ULEA UR6, UR6, UR4, 0x18 ;  /* 0x0000000406067291 */ /* 0x008fe2000f8ec0ff */
[----:B------:R-:W2:Y:S03]  /*3af0*/  LDCU.64 UR4, c[0x0][0x388] ;  /* 0x00007100ff0477ac */ /* 0x000ea60008000a00 */
[----:B------:R-:W-:-:S02]  /*3b00*/  UIADD3 UR10, UPT, UPT, UR6, 0x4400, URZ ;  /* 0x00004400060a7890 */ /* 0x000fc4000fffe0ff */
[----:B------:R-:W-:-:S03]  /*3b10*/  UIADD3 UR11, UPT, UPT, UR6, 0x15400, URZ ;  /* 0x00015400060b7890 */ /* 0x000fc6000fffe0ff */
[----:B------:R-:W3:Y:S01]  /*3b20*/  LDS R2, [UR6+0x1b0] ;  /* 0x0001b006ff027984 */ /* 0x000ee20008000800 */
[----:B------:R-:W-:Y:S02]  /*3b30*/  USHF.R.U32.HI UR10, URZ, 0x4, UR10 ;  /* 0x00000004ff0a7899 */ /* 0x000fe4000801160a */
[----:B------:R-:W-:Y:S02]  /*3b40*/  USHF.R.U32.HI UR11, URZ, 0x4, UR11 ;  /* 0x00000004ff0b7899 */ /* 0x000fe4000801160b */
[----:B------:R-:W-:Y:S02]  /*3b50*/  ULOP3.LUT UR10, UR10, 0x3fff, URZ, 0xc0, !UPT ;  /* 0x00003fff0a0a7892 */ /* 0x000fe4000f8ec0ff */
[----:B------:R-:W-:Y:S02]  /*3b60*/  ULOP3.LUT UR11, UR11, 0x3fff, URZ, 0xc0, !UPT ;  /* 0x00003fff0b0b7892 */ /* 0x000fe4000f8ec0ff */
[----:B------:R-:W-:Y:S02]  /*3b70*/  ULOP3.LUT UR10, UR10, 0x10000, URZ, 0xfc, !UPT ;  /* 0x000100000a0a7892 */ /* 0x000fe4000f8efcff */
[----:B--2---:R-:W-:-:S02]  /*3b80*/  UIADD3 UR4, UPT, UPT, UR4, 0x1f, URZ ;  /* 0x0000001f04047890 */ /* 0x004fc4000fffe0ff */
[----:B------:R-:W-:Y:S02]  /*3b90*/  ULOP3.LUT UR11, UR11, 0x1000000, URZ, 0xfc, !UPT ;  /* 0x010000000b0b7892 */ /* 0x000fe4000f8efcff */
[----:B------:R-:W-:Y:S01]  /*3ba0*/  USHF.R.S32.HI UR7, URZ, 0x1f, UR4 ;  /* 0x0000001fff077899 */ /* 0x000fe20008011404 */
[----:B------:R-:W-:-:S03]  /*3bb0*/  UMOV UR19, 0x4210010 ;  /* 0x0421001000137882 */ /* 0x000fc60000000000 */
[----:B------:R-:W-:-:S03]  /*3bc0*/  ULEA.HI UR7, UR7, UR4, URZ, 0x5 ;  /* 0x0000000407077291 */ /* 0x000fc6000f8f28ff */
[----:B------:R-:W2:Y:S01]  /*3bd0*/  LDCU UR4, c[0x0][0x390] ;  /* 0x00007200ff0477ac */ /* 0x000ea20008000800 */
[----:B------:R-:W-:-:S04]  /*3be0*/  USHF.R.S32.HI UR7, URZ, 0x5, UR7 ;  /* 0x00000005ff077899 */ /* 0x000fc80008011407 */
[----:B------:R-:W-:Y:S02]  /*3bf0*/  UIMAD UR7, UR7, UR5, URZ ;  /* 0x00000005070772a4 */ /* 0x000fe4000f8e02ff */
[----:B------:R-:W-:-:S04]  /*3c00*/  UIADD3 UR5, UPT, UPT, UR6, 0x168, URZ ;  /* 0x0000016806057890 */ /* 0x000fc8000fffe0ff */
[----:B------:R-:W-:Y:S01]  /*3c10*/  UPRMT UR5, URZ, 0x654, UR5 ;  /* 0x00000654ff057896 */ /* 0x000fe20008000005 */
[C---:B---3--:R-:W-:Y:S01]  /*3c20*/  VIADD R5, R2.reuse, 0x80 ;  /* 0x0000008002057836 */ /* 0x048fe20000000000 */
[----:B------:R-:W-:Y:S01]  /*3c30*/  LOP3.LUT R4, R2, 0xffff, RZ, 0xc0, !PT ;  /* 0x0000ffff02047812 */ /* 0x000fe200078ec0ff */
[----:B--2---:R-:W-:-:S03]  /*3c40*/  UIMAD UR4, UR7, UR4, URZ ;  /* 0x00000004070472a4 */ /* 0x004fc6000f8e02ff */
[----:B------:R-:W-:Y:S01]  /*3c50*/  LOP3.LUT R5, R5, 0xffff, RZ, 0xc0, !PT ;  /* 0x0000ffff05057812 */ /* 0x000fe200078ec0ff */
[----:B------:R-:W-:Y:S02]  /*3c60*/  UIADD3 UR17, UPT, UPT, UR4, -0x1, URZ ;  /* 0xffffffff04117890 */ /* 0x000fe4000fffe0ff */
[----:B------:R-:W-:Y:S02]  /*3c70*/  UISETP.GE.AND UP2, UPT, UR4, 0x1, UPT ;  /* 0x000000010400788c */ /* 0x000fe4000bf46270 */
[----:B------:R2:W-:Y:S09]  /*3c80*/  STL.64 [R1], R4 ;  /* 0x0000000401007387 */ /* 0x0005f20000100a00 */
.L_x_74:
[----:B--2---:R-:W-:-:S04]  /*3c90*/  SHF.L.U32 R5, R8, 0x1f, RZ ;  /* 0x0000001f08057819 */ /* 0x004fc800000006ff */
[----:B------:R-:W2:Y:S02]  /*3ca0*/  SYNCS.PHASECHK.TRANS64.TRYWAIT P0, [UR6+0x160], R5 ;  /* 0x00016005ff0075a7 */ /* 0x000ea40008001106 */
[----:B--23--:R-:W-:Y:S05]  /*3cb0*/  @!P0 BRA `(.L_x_68) ;  /* 0x0000005400a08947 */ /* 0x00cfea0003800000 */
.L_x_185:
[----:B--2---:R-:W2:Y:S01]  /*3cc0*/  LDS.128 R4, [UR6+0x1a0] ;  /* 0x0001a006ff047984 */ /* 0x004ea20008000c00 */
[----:B------:R-:W-:Y:S01]  /*3cd0*/  ULEA UR8, UR16, UR6, 0x3 ;  /* 0x0000000610087291 */ /* 0x000fe2000f8e18ff */
[----:B------:R-:W-:Y:S01]  /*3ce0*/  SHF.L.U32 R0, R9, 0x1f, RZ ;  /* 0x0000001f09007819 */ /* 0x000fe200000006ff */
[----:B------:R-:W-:Y:S01]  /*3cf0*/  @!PT LDS RZ, [RZ] ;  /* 0x00000000fffff984 */ /* 0x000fe20000000800 */
[----:B------:R-:W-:Y:S01]  /*3d00*/  @!PT LDS RZ, [RZ] ;  /* 0x00000000fffff984 */ /* 0x000fe20000000800 */
[----:B------:R-:W-:Y:S01]  /*3d10*/  @!PT LDS RZ, [RZ] ;  /* 0x00000000fffff984 */ /* 0x000fe20000000800 */
[----:B------:R-:W-:Y:S01]  /*3d20*/  @!PT LDS RZ, [RZ] ;  /* 0x00000000fffff984 */ /* 0x000fe20000000800 */
[----:B------:R3:W-:Y:S06]  /*3d30*/  MEMBAR.ALL.CTA ;  /* 0x0000000000007992 */ /* 0x0007ec0000008000 */
[----:B---3--:R-:W3:Y:S02]  /*3d40*/  FENCE.VIEW.ASYNC.S ;  /* 0x00000000000073c6 */ /* 0x008ee40000000000 */
[----:B---3--:R-:W-:Y:S01]  /*3d50*/  SYNCS.ARRIVE.TRANS64.RED.A1T0 RZ, [UR5], RZ ;  /* 0x000000ffffff79a7 */ /* 0x008fe20008100405 */
[----:B------:R-:W3:Y:S01]  /*3d60*/  SYNCS.PHASECHK.TRANS64.TRYWAIT P0, [UR8+0x180], R0 ;  /* 0x00018000ff0075a7 */ /* 0x000ee20008001108 */
[----:B--2---:R-:W-:Y:S01]  /*3d70*/  LOP3.LUT P2, RZ, R6, 0x1, RZ, 0xc0, !PT ;  /* 0x0000000106ff7812 */ /* 0x004fe2000784c0ff */
[----:B---3--:R-:W-:-:S12]  /*3d80*/  @!P0 BRA `(.L_x_69) ;  /* 0x0000005400848947 */ /* 0x008fd80003800000 */
.L_x_187:
[----:B------:R-:W-:Y:S05]  /*3d90*/  BRA.U !UP2, `(.L_x_70) ;  /* 0x000000010ac47547 */ /* 0x000fea000b800000 */
[----:B--2---:R-:W-:Y:S01]  /*3da0*/  IMAD.U32 R0, RZ, RZ, UR16 ;  /* 0x00000010ff007e24 */ /* 0x004fe2000f8e00ff */
[----:B------:R-:W-:-:S04]  /*3db0*/  ULEA UR4, UR15, UR6, 0x3 ;  /* 0x000000060f047291 */ /* 0x000fc8000f8e18ff */
[----:B------:R-:W-:Y:S02]  /*3dc0*/  LEA R4, R0, R1, 0x2 ;  /* 0x0000000100047211 */ /* 0x000fe400078e10ff */
[----:B------:R-:W-:-:S04]  /*3dd0*/  SHF.L.U32 R0, R3, 0x1f, RZ ;  /* 0x0000001f03007819 */ /* 0x000fc800000006ff */
[----:B------:R-:W5:Y:S01]  /*3de0*/  LDL R4, [R4] ;  /* 0x0000000004047983 */ /* 0x000f620000100800 */
[----:B------:R2:W3:Y:S01]  /*3df0*/  SYNCS.PHASECHK.TRANS64.TRYWAIT P1, [UR4], R0 ;  /* 0x00000000ff0075a7 */ /* 0x0004e20008021104 */
[----:B------:R-:W-:Y:S01]  /*3e00*/  UPLOP3.LUT UP3, UPT, UPT, UPT, UPT, 0x40, 0x4 ;  /* 0x000000000004789c */ /* 0x000fe20003f6e870 */
[----:B------:R-:W-:Y:S01]  /*3e10*/  UMOV UR14, UR17 ;  /* 0x00000011000e7c82 */ /* 0x000fe20008000000 */
[----:B------:R-:W-:-:S09]  /*3e20*/  UMOV UR13, UR15 ;  /* 0x0000000f000d7c82 */ /* 0x000fd20008000000 */
.L_x_73:
[----:B------:R-:W-:Y:S01]  /*3e30*/  ULEA UR7, UR13, UR6, 0x3 ;  /* 0x000000060d077291 */ /* 0x000fe2000f8e18ff */
[----:B--234-:R-:W-:Y:S11]  /*3e40*/  @P1 BRA `(.L_x_71) ;  /* 0x00000000000c1947 */ /* 0x01cff60003800000 */
[----:B------:R-:W-:Y:S04]  /*3e50*/  SHF.L.U32 R5, R3, 0x1f, RZ ;  /* 0x0000001f03057819 */ /* 0x000fe800000006ff */
[----:B------:R-:W3:Y:S02]  /*3e60*/  SYNCS.PHASECHK.TRANS64.TRYWAIT P0, [UR7], R5 ;  /* 0x00000005ff0075a7 */ /* 0x000ee40008001107 */
[----:B---3--:R-:W-:Y:S05]  /*3e70*/  @!P0 BRA `(.L_x_72) ;  /* 0x0000005400608947 */ /* 0x008fea0003800000 */
.L_x_71:
[----:B------:R-:W-:Y:S01]  /*3e80*/  UISETP.NE.AND UP0, UPT, UR14, URZ, UPT ;  /* 0x000000ff0e00728c */ /* 0x000fe2000bf05270 */
[----:B------:R-:W-:Y:S01]  /*3e90*/  PLOP3.LUT P1, PT, PT, PT, PT, 0x80, 0x8 ;  /* 0x000000000008781c */ /* 0x000fe20003f2f070 */
[----:B------:R-:W-:Y:S02]  /*3ea0*/  UIADD3 UR15, UPT, UPT, UR13, 0x1, URZ ;  /* 0x000000010d0f7890 */ /* 0x000fe4000fffe0ff */
[----:B------:R-:W-:Y:S02]  /*3eb0*/  ULEA UR22, UR13, UR11, 0x9 ;  /* 0x0000000b0d167291 */ /* 0x000fe4000f8e48ff */
[----:B------:R-:W-:Y:S01]  /*3ec0*/  UISETP.NE.AND UP1, UPT, UR15, 0x11, UPT ;  /* 0x000000110f00788c */ /* 0x000fe2000bf25270 */
[----:B------:R-:W-:Y:S01]  /*3ed0*/  PLOP3.LUT P0, PT, PT, PT, UP0, 0x80, 0x8 ;  /* 0x000000000008781c */ /* 0x000fe20003f0f008 */
[----:B------:R-:W-:Y:S02]  /*3ee0*/  ULEA UR24, UR13, UR10, 0x8 ;  /* 0x0000000a0d187291 */ /* 0x000fe4000f8e40ff */
[----:B------:R-:W-:Y:S02]  /*3ef0*/  USEL UR12, URZ, 0x1, UP1 ;  /* 0x00000001ff0c7887 */ /* 0x000fe40008800000 */
[----:B------:R-:W-:Y:S02]  /*3f00*/  USEL UR15, UR15, URZ, UP1 ;  /* 0x000000ff0f0f7287 */ /* 0x000fe40008800000 */
[----:B------:R-:W-:Y:S02]  /*3f10*/  UIADD3 UR26, UPT, UPT, UR22, 0x80, URZ ;  /* 0x00000080161a7890 */ /* 0x000fe4000fffe0ff */
[----:B------:R-:W-:Y:S01]  /*3f20*/  @UP0 ULEA UR4, UR15, UR6, 0x3 ;  /* 0x000000060f040291 */ /* 0x000fe2000f8e18ff */
[----:B------:R-:W-:Y:S01]  /*3f30*/  LOP3.LUT R3, R3, UR12, RZ, 0x3c, !PT ;  /* 0x0000000c03037c12 */ /* 0x000fe2000f8e3cff */
[----:B------:R-:W-:Y:S02]  /*3f40*/  UIADD3 UR28, UPT, UPT, UR24, 0x2, URZ ;  /* 0x00000002181c7890 */ /* 0x000fe4000fffe0ff */
[----:B------:R-:W-:Y:S01]  /*3f50*/  UIADD3 UR30, UPT, UPT, UR7, 0x88, URZ ;  /* 0x00000088071e7890 */ /* 0x000fe2000fffe0ff */
[----:B--2---:R-:W-:Y:S01]  /*3f60*/  @P0 SHF.L.U32 R0, R3, 0x1f, RZ ;  /* 0x0000001f03000819 */ /* 0x004fe200000006ff */
[----:B------:R-:W-:Y:S01]  /*3f70*/  UIADD3 UR7, UPT, UPT, UR14, 0x1, URZ ;  /* 0x000000010e077890 */ /* 0x000fe2000fffe0ff */
[----:B------:R-:W-:Y:S02]  /*3f80*/  UMOV UR23, 0x40004040 ;  /* 0x4000404000177882 */ /* 0x000fe40000000000 */
[----:B------:R4:W2:Y:S01]  /*3f90*/  @P0 SYNCS.PHASECHK.TRANS64.TRYWAIT P1, [UR4], R0 ;  /* 0x00000000ff0005a7 */ /* 0x0008a20008021104 */
[----:B------:R-:W-:Y:S11]  /*3fa0*/  ELECT P0, URZ, PT ;  /* 0x0000000000ff782f */ /* 0x000ff60003800000 */
[----:B------:R-:W-:Y:S02]  /*3fb0*/  @!UPT UIADD3 URZ, UPT, UPT, URZ, URZ, URZ ;  /* 0x000000fffffff290 */ /* 0x000fe4000fffe0ff */
[C---:B-----5:R-:W-:Y:S02]  /*3fc0*/  @P0 R2UR.BROADCAST UR12, R4.reuse ;  /* 0x00000000040c02ca */ /* 0x060fe400008e0000 */
[----:B------:R-:W-:Y:S11]  /*3fd0*/  ELECT P0, URZ, PT ;  /* 0x0000000000ff782f */ /* 0x000ff60003800000 */
[----:B------:R-:W-:Y:S02]  /*3fe0*/  @!UPT UIADD3 URZ, UPT, UPT, URZ, URZ, URZ ;  /* 0x000000fffffff290 */ /* 0x000fe4000fffe0ff */
[----:B------:R-:W-:Y:S01]  /*3ff0*/  @P0 R2UR.BROADCAST UR4, R4 ;  /* 0x00000000040402ca */ /* 0x000fe200008e0000 */
[----:B------:R-:W-:Y:S02]  /*4000*/  UISETP.GT.U32.AND UP0, UPT, UR7, 0x1, UPT ;  /* 0x000000010700788c */ /* 0x000fe4000bf04070 */
[----:B------:R-:W-:Y:S01]  /*4010*/  UIADD3 UR14, UPT, UPT, UR14, -0x1, URZ ;  /* 0xffffffff0e0e7890 */ /* 0x000fe2000fffe0ff */
[----:B------:R-:W-:Y:S01]  /*4020*/  UMOV UR25, 0x80004020 ;  /* 0x8000402000197882 */ /* 0x000fe20000000000 */
[----:B------:R-:W-:Y:S01]  /*4030*/  UMOV UR27, 0x40004040 ;  /* 0x40004040001b7882 */ /* 0x000fe20000000000 */
[----:B------:R-:W-:Y:S01]  /*4040*/  UMOV UR29, 0x80004020 ;  /* 0x80004020001d7882 */ /* 0x000fe20000000000 */
[----:B------:R-:W-:Y:S01]  /*4050*/  UMOV UR13, UR15 ;  /* 0x0000000f000d7c82 */ /* 0x000fe20008000000 */
[----:B------:R4:W-:Y:S01]  /*4060*/  UTCHMMA gdesc[UR24], gdesc[UR22], tmem[UR12], tmem[UR20], idesc[UR21], UP3 ;  /* 0x00ff1416180075ea */ /* 0x0009e2000980000c */
[----:B------:R-:W-:Y:S04]  /*4070*/  UPLOP3.LUT UP3, UPT, UPT, UPT, UPT, 0x80, 0x8 ;  /* 0x000000000008789c */ /* 0x000fe80003f6f070 */
[----:B------:R4:W-:Y:S01]  /*4080*/  UTCHMMA gdesc[UR28], gdesc[UR26], tmem[UR4], tmem[UR18], idesc[UR19], UPT ;  /* 0x00ff121a1c0075ea */ /* 0x0009e2000b800004 */
[----:B------:R4:W-:Y:S01]  /*4090*/  UTCBAR.MULTICAST [UR30], URZ, UR9 ;  /* 0x000000ff1e0073e9 */ /* 0x0009e20008000809 */
[----:B------:R-:W-:Y:S05]  /*40a0*/  BRA.U UP0, `(.L_x_73) ;  /* 0xfffffffd00607547 */ /* 0x000fea000b83ffff */
.L_x_70:
[----:B------:R-:W-:Y:S01]  /*40b0*/  UIADD3 UR16, UPT, UPT, UR16, 0x1, URZ ;  /* 0x0000000110107890 */ /* 0x000fe2000fffe0ff */
[----:B------:R-:W-:Y:S01]  /*40c0*/  LOP3.LUT R8, R8, 0x1, RZ, 0x3c, !PT ;  /* 0x0000000108087812 */ /* 0x000fe200078e3cff */
[----:B------:R-:W-:Y:S02]  /*40d0*/  UIADD3 UR8, UPT, UPT, UR8, 0x170, URZ ;  /* 0x0000017008087890 */ /* 0x000fe4000fffe0ff */
[----:B------:R-:W-:-:S04]  /*40e0*/  UISETP.NE.AND UP0, UPT, UR16, 0x2, UPT ;  /* 0x000000021000788c */ /* 0x000fc8000bf05270 */
[----:B----4-:R-:W-:Y:S02]  /*40f0*/  USEL UR4, URZ, 0x1, UP0 ;  /* 0x00000001ff047887 */ /* 0x010fe40008000000 */
[----:B------:R-:W-:Y:S01]  /*4100*/  USEL UR16, UR16, URZ, UP0 ;  /* 0x000000ff10107287 */ /* 0x000fe20008000000 */
[----:B------:R3:W-:Y:S03]  /*4110*/  UTCBAR [UR8], URZ ;  /* 0x000000ff080073e9 */ /* 0x0007e600080000ff */
[----:B------:R-:W-:Y:S01]  /*4120*/  LOP3.LUT R9, R9, UR4, RZ, 0x3c, !PT ;  /* 0x0000000409097c12 */ /* 0x000fe2000f8e3cff */
[----:B------:R-:W-:Y:S07]  /*4130*/  @P2 BRA `(.L_x_74) ;  /* 0xfffffff800d42947 */ /* 0x000fee000383ffff */
[----:B------:R-:W4:Y:S01]  /*4140*/  S2UR UR4, SR_CgaCtaId ;  /* 0x00000000000479c3 */ /* 0x000f220000008800 */
[----:B------:R-:W-:Y:S01]  /*4150*/  ELECT P0, URZ, PT ;  /* 0x0000000000ff782f */ /* 0x000fe20003800000 */
[----:B--2---:R-:W-:Y:S01]  /*4160*/  IMAD.MOV.U32 R0, RZ, RZ, 0x1 ;  /* 0x00000001ff007424 */ /* 0x004fe200078e00ff */
[----:B------:R-:W-:Y:S01]  /*4170*/  UIADD3 UR6, UPT, UPT, UR6, 0x180, URZ ;  /* 0x0000018006067890 */ /* 0x000fe2000fffe0ff */
[----:B------:R-:W-:Y:S01]  /*4180*/  SHF.L.U32 R3, R9, 0x1f, RZ ;  /* 0x0000001f09037819 */ /* 0x000fe200000006ff */
[----:B------:R-:W-:-:S03]  /*4190*/  UMOV UR5, 0x40 ;  /* 0x0000004000057882 */ /* 0x000fc60000000000 */
[----:B------:R-:W-:Y:S01]  /*41a0*/  UVIRTCOUNT.DEALLOC.SMPOOL 0x80 ;  /* 0x000000800000784c */ /* 0x000fe20000000000 */
[----:B----4-:R-:W-:Y:S02]  /*41b0*/  ULEA UR4, UR4, UR5, 0x18 ;  /* 0x0000000504047291 */ /* 0x010fe4000f8ec0ff */
[----:B------:R-:W-:-:S07]  /*41c0*/  ULEA UR5, UR16, UR6, 0x3 ;  /* 0x0000000610057291 */ /* 0x000fce000f8e18ff */
[----:B------:R2:W-:Y:S02]  /*41d0*/  @P0 STS.U8 [UR4+0x1c], R0 ;  /* 0x00001c00ff000988 */ /* 0x0005e40008000004 */
[----:B------:R-:W4:Y:S02]  /*41e0*/  SYNCS.PHASECHK.TRANS64.TRYWAIT P0, [UR5], R3 ;  /* 0x00000003ff0075a7 */ /* 0x000f240008001105 */
[----:B--2-4-:R-:W-:Y:S05]  /*41f0*/  @!P0 BRA `(.L_x_75) ;  /* 0x0000005000988947 */ /* 0x014fea0003800000 */
.L_x_190:
[----:B------:R-:W-:-:S04]  /*4200*/  UIADD3 UR7, UPT, UPT, UR16, 0x1, URZ ;  /* 0x0000000110077890 */ /* 0x000fc8000fffe0ff */
[----:B------:R-:W-:-:S04]  /*4210*/  UISETP.NE.AND UP0, UPT, UR7, 0x2, UPT ;  /* 0x000000020700788c */ /* 0x000fc8000bf05270 */
[----:B------:R-:W-:Y:S02]  /*4220*/  USEL UR5, URZ, 0x1, UP0 ;  /* 0x00000001ff057887 */ /* 0x000fe40008000000 */
[----:B------:R-:W-:-:S04]  /*4230*/  USEL UR7, UR7, URZ, UP0 ;  /* 0x000000ff07077287 */ /* 0x000fc80008000000 */
[----:B------:R-:W-:Y:S01]  /*4240*/  ULEA UR7, UR7, UR6, 0x3 ;  /* 0x0000000607077291 */ /* 0x000fe2000f8e18ff */
[----:B--2---:R-:W-:-:S04]  /*4250*/  LOP3.LUT R3, R9, UR5, RZ, 0x3c, !PT ;  /* 0x0000000509037c12 */ /* 0x004fc8000f8e3cff */
[----:B------:R-:W-:-:S04]  /*4260*/  SHF.L.U32 R3, R3, 0x1f, RZ ;  /* 0x0000001f03037819 */ /* 0x000fc800000006ff */
[----:B------:R-:W2:Y:S02]  /*4270*/  SYNCS.PHASECHK.TRANS64.TRYWAIT P0, [UR7], R3 ;  /* 0x00000003ff0075a7 */ /* 0x000ea40008001107 */
[----:B--2---:R-:W-:Y:S05]  /*4280*/  @!P0 BRA `(.L_x_76) ;  /* 0x00000050008c8947 */ /* 0x004fea0003800000 */
.L_x_192:
[----:B------:R-:W-:Y:S01]  /*4290*/  NOP ;  /* 0x0000000000007918 */ /* 0x000fe20000000000 */
[----:B--2---:R-:W2:Y:S01]  /*42a0*/  LDS R0, [UR4+0x14] ;  /* 0x00001404ff007984 */ /* 0x004ea20008000800 */
[----:B------:R-:W-:Y:S01]  /*42b0*/  LOP3.LUT R2, R2, 0xffff, RZ, 0xc0, !PT ;  /* 0x0000ffff02027812 */ /* 0x000fe200078ec0ff */
[----:B------:R-:W-:Y:S02]  /*42c0*/  IMAD.MOV.U32 R3, RZ, RZ, 0xffff ;  /* 0x0000ffffff037424 */ /* 0x000fe400078e00ff */
[----:B------:R-:W-:Y:S01]  /*42d0*/  IMAD.MOV.U32 R5, RZ, RZ, 0x1 ;  /* 0x00000001ff057424 */ /* 0x000fe200078e00ff */
[----:B------:R-:W-:-:S04]  /*42e0*/  SHF.R.U32.HI R2, RZ, 0x5, R2 ;  /* 0x00000005ff027819 */ /* 0x000fc80000011602 */
[-C--:B------:R-:W-:Y:S02]  /*42f0*/  SHF.L.U32 R3, R3, R2.reuse, RZ ;  /* 0x0000000203037219 */ /* 0x080fe400000006ff */
[----:B------:R-:W-:Y:S02]  /*4300*/  SHF.L.U32 R5, R5, R2, RZ ;  /* 0x0000000205057219 */ /* 0x000fe400000006ff */
[----:B--2---:R-:W-:-:S04]  /*4310*/  LOP3.LUT R0, R0, R3, RZ, 0xc0, !PT ;  /* 0x0000000300007212 */ /* 0x004fc800078ec0ff */
[----:B------:R-:W-:-:S13]  /*4320*/  ISETP.NE.AND P0, PT, R0, R3, PT ;  /* 0x000000030000720c */ /* 0x000fda0003f05270 */
[----:B------:R-:W-:Y:S05]  /*4330*/  @P0 BRA `(.L_x_77) ;  /* 0x00000000005c0947 */ /* 0x000fea0003800000 */
[----:B------:R-:W2:Y:S02]  /*4340*/  LDS R0, [UR4+0x18] ;  /* 0x00001804ff007984 */ /* 0x000ea40008000800 */
[----:B--2---:R-:W-:-:S04]  /*4350*/  LOP3.LUT R0, R0, R5, RZ, 0xc0, !PT ;  /* 0x0000000500007212 */ /* 0x004fc800078ec0ff */
[----:B------:R-:W-:-:S13]  /*4360*/  ISETP.NE.AND P0, PT, R0, R5, PT ;  /* 0x000000050000720c */ /* 0x000fda0003f05270 */
[----:B------:R-:W-:Y:S05]  /*4370*/  @P0 BRA `(.L_x_78) ;  /* 0x0000000000400947 */ /* 0x000fea0003800000 */
[----:B---3--:R-:W-:Y:S01]  /*4380*/  R2UR UR8, R3 ;  /* 0x00000000030872ca */ /* 0x008fe200000e0000 */
[----:B------:R-:W2:Y:S01]  /*4390*/  S2R R2, SR_LANEID ;  /* 0x0000000000027919 */ /* 0x000ea20000000000 */
[----:B------:R-:W-:Y:S01]  /*43a0*/  LOP3.LUT R5, RZ, R5, RZ, 0x33, !PT ;  /* 0x00000005ff057212 */ /* 0x000fe200078e33ff */
[----:B------:R-:W-:Y:S02]  /*43b0*/  VOTEU.ANY UR7, UPT, PT ;  /* 0x0000000000077886 */ /* 0x000fe400038e0100 */
[----:B------:R-:W-:Y:S01]  /*43c0*/  UFLO.U32 UR7, UR7 ;  /* 0x00000007000772bd */ /* 0x000fe200080e0000 */
[----:B------:R-:W3:Y:S07]  /*43d0*/  REDUX UR5, R5 ;  /* 0x00000000050573c4 */ /* 0x000eee0000000000 */
[----:B------:R-:W-:-:S06]  /*43e0*/  ULOP3.LUT UR8, URZ, UR8, URZ, 0x33, !UPT ;  /* 0x00000008ff087292 */ /* 0x000fcc000f8e33ff */
[----:B------:R-:W-:-:S04]  /*43f0*/  IMAD.U32 R0, RZ, RZ, UR8 ;  /* 0x00000008ff007e24 */ /* 0x000fc8000f8e00ff */
[----:B------:R-:W4:Y:S02]  /*4400*/  REDUX UR6, R0 ;  /* 0x00000000000673c4 */ /* 0x000f240000000000 */
[----:B------:R1:W-:Y:S01]  /*4410*/  UTCATOMSWS.AND URZ, UR8 ;  /* 0x0000000800ff79e3 */ /* 0x0003e20008000000 */
[----:B--2---:R-:W-:Y:S01]  /*4420*/  ISETP.EQ.U32.AND P0, PT, R2, UR7, PT ;  /* 0x0000000702007c0c */ /* 0x004fe2000bf02070 */
[----:B---3--:R-:W-:Y:S02]  /*4430*/  IMAD.U32 R2, RZ, RZ, UR5 ;  /* 0x00000005ff027e24 */ /* 0x008fe4000f8e00ff */
[----:B----4-:R-:W-:-:S10]  /*4440*/  IMAD.U32 R3, RZ, RZ, UR6 ;  /* 0x00000006ff037e24 */ /* 0x010fd4000f8e00ff */
[----:B------:R2:W-:Y:S04]  /*4450*/  @P0 ATOMS.AND RZ, [UR4+0x14], R3 ;  /* 0x00001403ffff098c */ /* 0x0005e8000a800004 */
[----:B------:R2:W-:Y:S01]  /*4460*/  @P0 ATOMS.AND RZ, [UR4+0x18], R2 ;  /* 0x00001802ffff098c */ /* 0x0005e2000a800004 */
[----:B-1----:R-:W-:Y:S05]  /*4470*/  BRA `(.L_x_79) ;  /* 0x0000000000147947 */ /* 0x002fea0003800000 */
.L_x_78:
[----:B------:R-:W-:Y:S02]  /*4480*/  MOV R2, 0x44a0 ;  /* 0x000044a000027802 */ /* 0x000fe40000000f00 */
[----:B-1-3-5:R-:W-:Y:S05]  /*4490*/  CALL.REL.NOINC `($__internal_0_$__cuda_sm10x_tcgen05_guardrail_trap_col_being_dealloced_not_returned_by_alloc) ;  /* 0x0000005400787944 */ /* 0x02afea0003c00000 */
[----:B------:R-:W-:Y:S05]  /*44a0*/  BRA `(.L_x_79) ;  /* 0x0000000000087947 */ /* 0x000fea0003800000 */
.L_x_77:
[----:B------:R-:W-:Y:S02]  /*44b0*/  MOV R2, 0x44d0 ;  /* 0x000044d000027802 */ /* 0x000fe40000000f00 */
[----:B-1-3-5:R-:W-:Y:S05]  /*44c0*/  CALL.REL.NOINC `($__internal_2_$__cuda_sm10x_tcgen05_guardrail_trap_unallocated_columns_being_dealloced) ;  /* 0x0000005400847944 */ /* 0x02afea0003c00000 */
.L_x_79:
[----:B------:R-:W-:Y:S01]  /*44d0*/  NOP ;  /* 0x0000000000007918 */ /* 0x000fe20000000000 */
[----:B------:R-:W-:Y:S05]  /*44e0*/  EXIT ;  /* 0x000000000000794d */ /* 0x000fea0003800000 */
.L_x_63:
[----:B------:R-:W-:-:S09]  /*44f0*/  UISETP.NE.OR UP6, UPT, UR4, 0x3, !UP6 ;  /* 0x000000030400788c */ /* 0x000fd2000f7c5670 */
[----:B------:R-:W-:Y:S05]  /*4500*/  BRA.U UP6, `(.L_x_80) ;  /* 0x0000001106647547 */ /* 0x000fea000b800000 */
[----:B-----5:R-:W2:Y:S01]  /*4510*/  LDC.64 R32, c[0x0][0x988] ;  /* 0x00026200ff207b82 */ /* 0x020ea20000000a00 */
[----:B------:R-:W3:Y:S01]  /*4520*/  LDCU.64 UR6, c[0x0][0x888] ;  /* 0x00011100ff0677ac */ /* 0x000ee20008000a00 */
[----:B------:R-:W-:Y:S02]  /*4530*/  IMAD.MOV.U32 R36, RZ, RZ, 0x1 ;  /* 0x00000001ff247424 */ /* 0x000fe400078e00ff */
[----:B------:R-:W-:Y:S01]  /*4540*/  IMAD.MOV.U32 R34, RZ, RZ, RZ ;  /* 0x000000ffff227224 */ /* 0x000fe200078e00ff */
[----:B------:R-:W4:Y:S03]  /*4550*/  LDCU.64 UR4, c[0x0][0x890] ;  /* 0x00011200ff0477ac */ /* 0x000f260008000a00 */
[----:B------:R-:W1:Y:S01]  /*4560*/  LDC.64 R24, c[0x0][0x980] ;  /* 0x00026000ff187b82 */ /* 0x000e620000000a00 */
[----:B------:R-:W-:Y:S01]  /*4570*/  UMOV UR15, 0x400 ;  /* 0x00000400000f7882 */ /* 0x000fe20000000000 */
[----:B------:R-:W-:-:S02]  /*4580*/  USEL UR22, URZ, 0x1, UP5 ;  /* 0x00000001ff167887 */ /* 0x000fc4000a800000 */
[----:B------:R-:W-:Y:S02]  /*4590*/  ULEA UR15, UR45, UR15, 0x18 ;  /* 0x0000000f2d0f7291 */ /* 0x000fe4000f8ec0ff */
[----:B------:R-:W-:Y:S02]  /*45a0*/  UPLOP3.LUT UP2, UPT, UPT, UPT, UPT, 0x40, 0x4 ;  /* 0x000000000004789c */ /* 0x000fe40003f4e870 */
[----:B------:R-:W1:Y:S01]  /*45b0*/  LDC R0, c[0x0][0xb30] ;  /* 0x0002cc00ff007b82 */ /* 0x000e620000000800 */
[----:B------:R-:W-:Y:S02]  /*45c0*/  UIADD3 UR23, UPT, UPT, UR15, 0x128, URZ ;  /* 0x000001280f177890 */ /* 0x000fe4000fffe0ff */
[----:B---3--:R-:W-:Y:S02]  /*45d0*/  UISETP.NE.U32.AND UP1, UPT, UR6, URZ, UPT ;  /* 0x000000ff0600728c */ /* 0x008fe4000bf25070 */
[----:B------:R-:W-:Y:S02]  /*45e0*/  UIADD3 UR33, UPT, UPT, UR15, 0x110, URZ ;  /* 0x000001100f217890 */ /* 0x000fe4000fffe0ff */
[----:B------:R-:W-:Y:S01]  /*45f0*/  UISETP.NE.AND.EX UP1, UPT, UR7, URZ, UPT, UP1 ;  /* 0x000000ff0700728c */ /* 0x000fe2000bf25310 */
[----:B------:R-:W3:Y:S01]  /*4600*/  LDC R27, c[0x0][0x370] ;  /* 0x0000dc00ff1b7b82 */ /* 0x000ee20000000800 */
[C---:B--2---:R-:W-:Y:S01]  /*4610*/  ISETP.NE.AND P0, PT, R33.reuse, 0x1, PT ;  /* 0x000000012100780c */ /* 0x044fe20003f05270 */
[----:B------:R-:W-:Y:S01]  /*4620*/  UIADD3 UR25, UPT, UPT, UR15, 0x118, URZ ;  /* 0x000001180f197890 */ /* 0x000fe2000fffe0ff */
[----:B------:R-:W-:Y:S01]  /*4630*/  R2UR UR6, R33 ;  /* 0x00000000210672ca */ /* 0x000fe200000e0000 */
[----:B----4-:R-:W-:Y:S01]  /*4640*/  UISETP.NE.U32.AND UP5, UPT, UR4, URZ, UPT ;  /* 0x000000ff0400728c */ /* 0x010fe2000bfa5070 */
[----:B------:R-:W-:Y:S01]  /*4650*/  IMAD.MOV.U32 R33, RZ, RZ, 0x1000 ;  /* 0x00001000ff217424 */ /* 0x000fe200078e00ff */
[----:B------:R-:W-:-:S02]  /*4660*/  UIADD3 UR14, UPT, UPT, UR15, 0x168, URZ ;  /* 0x000001680f0e7890 */ /* 0x000fc4000fffe0ff */
[----:B------:R-:W2:Y:S01]  /*4670*/  LDC R2, c[0x0][0xb0c] ;  /* 0x0002c300ff027b82 */ /* 0x000ea20000000800 */
[----:B-1----:R-:W-:Y:S01]  /*4680*/  R2UR UR7, R24 ;  /* 0x00000000180772ca */ /* 0x002fe200000e0000 */
[----:B------:R-:W-:Y:S02]  /*4690*/  UIADD3 UR17, UPT, UPT, UR15, 0x120, URZ ;  /* 0x000001200f117890 */ /* 0x000fe4000fffe0ff */
[----:B------:R-:W-:Y:S02]  /*46a0*/  UPRMT UR23, UR45, 0x654, UR23 ;  /* 0x000006542d177896 */ /* 0x000fe40008000017 */
[----:B------:R-:W-:Y:S02]  /*46b0*/  UPRMT UR31, UR45, 0x654, UR33 ;  /* 0x000006542d1f7896 */ /* 0x000fe40008000021 */
[----:B------:R-:W1:Y:S01]  /*46c0*/  LDC R17, c[0x0][0xb20] ;  /* 0x0002c800ff117b82 */ /* 0x000e620000000800 */
[----:B------:R-:W-:Y:S01]  /*46d0*/  ISETP.NE.AND P1, PT, R0, 0x1, PT ;  /* 0x000000010000780c */ /* 0x000fe20003f25270 */
[----:B------:R-:W-:-:S02]  /*46e0*/  UPRMT UR30, UR45, 0x654, UR25 ;  /* 0x000006542d1e7896 */ /* 0x000fc40008000019 */
[----:B------:R-:W-:Y:S02]  /*46f0*/  UPRMT UR14, URZ, 0x654, UR14 ;  /* 0x00000654ff0e7896 */ /* 0x000fe4000800000e */
[----:B------:R-:W-:Y:S02]  /*4700*/  UPRMT UR45, UR45, 0x654, UR17 ;  /* 0x000006542d2d7896 */ /* 0x000fe40008000011 */
[----:B------:R-:W4:Y:S01]  /*4710*/  LDC.64 R38, c[0x0][0x348] ;  /* 0x0000d200ff267b82 */ /* 0x000f220000000a00 */
[----:B------:R-:W-:Y:S01]  /*4720*/  UISETP.NE.AND.EX UP5, UPT, UR5, URZ, UPT, UP5 ;  /* 0x000000ff0500728c */ /* 0x000fe2000bfa5350 */
[----:B------:R-:W-:-:S06]  /*4730*/  VOTEU.ANY UP4, P0 ;  /* 0x0000000000ff7886 */ /* 0x000fcc0000080100 */
[----:B------:R-:W1:Y:S08]  /*4740*/  LDC.64 R20, c[0x0][0xb10] ;  /* 0x0002c400ff147b82 */ /* 0x000e700000000a00 */
[----:B------:R-:W1:Y:S08]  /*4750*/  LDC.64 R6, c[0x0][0xb18] ;  /* 0x0002c600ff067b82 */ /* 0x000e700000000a00 */
[----:B------:R-:W1:Y:S08]  /*4760*/  LDC.64 R4, c[0x0][0xb28] ;  /* 0x0002ca00ff047b82 */ /* 0x000e700000000a00 */
[----:B------:R-:W1:Y:S08]  /*4770*/  LDC.64 R22, c[0x0][0x990] ;  /* 0x00026400ff167b82 */ /* 0x000e700000000a00 */
[----:B--23--:R-:W1:Y:S02]  /*4780*/  LDC R18, c[0x0][0x374] ;  /* 0x0000dd00ff127b82 */ /* 0x00ce640000000800 */
.L_x_91:
[----:B------:R-:W-:Y:S04]  /*4790*/  SHF.L.U32 R3, R34, 0x1f, RZ ;  /* 0x0000001f22037819 */ /* 0x000fe800000006ff */
[----:B--2---:R-:W2:Y:S02]  /*47a0*/  SYNCS.PHASECHK.TRANS64.TRYWAIT P0, [UR15+0x160], R3 ;  /* 0x00016003ff0075a7 */ /* 0x004ea4000800110f */
[----:B--2---:R-:W-:Y:S05]  /*47b0*/  @!P0 BRA `(.L_x_81) ;  /* 0x0000004c00588947 */ /* 0x004fea0003800000 */
.L_x_194:
[----:B------:R-:W3:Y:S01]  /*47c0*/  LDS.128 R28, [UR15+0x1a0] ;  /* 0x0001a00fff1c7984 */ /* 0x000ee20008000c00 */
[----:B------:R-:W-:Y:S01]  /*47d0*/  ISETP.GE.AND P0, PT, R26, 0x1, PT ;  /* 0x000000011a00780c */ /* 0x000fe20003f06270 */
[----:B------:R-:W-:Y:S01]  /*47e0*/  @!PT LDS RZ, [RZ] ;  /* 0x00000000fffff984 */ /* 0x000fe20000000800 */
[----:B------:R-:W-:Y:S01]  /*47f0*/  @!PT LDS RZ, [RZ] ;  /* 0x00000000fffff984 */ /* 0x000fe20000000800 */
[----:B------:R-:W-:Y:S01]  /*4800*/  @!PT LDS RZ, [RZ] ;  /* 0x00000000fffff984 */ /* 0x000fe20000000800 */
[----:B------:R-:W-:Y:S01]  /*4810*/  @!PT LDS RZ, [RZ] ;  /* 0x00000000fffff984 */ /* 0x000fe20000000800 */
[----:B------:R5:W-:Y:S06]  /*4820*/  MEMBAR.ALL.CTA ;  /* 0x0000000000007992 */ /* 0x000bec0000008000 */
[----:B-----5:R-:W5:Y:S02]  /*4830*/  FENCE.VIEW.ASYNC.S ;  /* 0x00000000000073c6 */ /* 0x020f640000000000 */
[----:B-----5:R-:W-:Y:S01]  /*4840*/  SYNCS.ARRIVE.TRANS64.RED.A1T0 RZ, [UR14], RZ ;  /* 0x000000ffffff79a7 */ /* 0x020fe2000810040e */
[----:B---3--:R-:W-:Y:S11]  /*4850*/  LOP3.LUT P3, RZ, R30, 0x1, RZ, 0xc0, !PT ;  /* 0x000000011eff7812 */ /* 0x008ff6000786c0ff */
[----:B------:R-:W-:Y:S02]  /*4860*/  @!UPT UIADD3 URZ, UPT, UPT, URZ, URZ, URZ ;  /* 0x000000fffffff290 */ /* 0x000fe4000fffe0ff */
[----:B------:R-:W-:Y:S02]  /*4870*/  @P3 MOV R13, R28 ;  /* 0x0000001c000d3202 */ /* 0x000fe40000000f00 */
[----:B------:R-:W-:Y:S01]  /*4880*/  @P3 LOP3.LUT R8, R29, 0xffff, RZ, 0xc0, !PT ;  /* 0x0000ffff1d083812 */ /* 0x000fe200078ec0ff */
[----:B------:R-:W-:Y:S06]  /*4890*/  @!P0 BRA `(.L_x_82) ;  /* 0x0000000000a48947 */ /* 0x000fec0003800000 */
[----:B-1----:R-:W-:Y:S01]  /*48a0*/  IMAD.HI.U32 R42, R18, R7, RZ ;  /* 0x00000007122a7227 */ /* 0x002fe200078e00ff */
[----:B------:R-:W-:Y:S02]  /*48b0*/  ISETP.NE.AND P0, PT, R6, 0x1, PT ;  /* 0x000000010600780c */ /* 0x000fe40003f05270 */
[----:B------:R-:W-:Y:S01]  /*48c0*/  ISETP.NE.AND P2, PT, R26, 0x1, PT ;  /* 0x000000011a00780c */ /* 0x000fe20003f45270 */
[-C--:B------:R-:W-:Y:S01]  /*48d0*/  IMAD.HI.U32 R40, R27, R20.reuse, RZ ;  /* 0x000000141b287227 */ /* 0x080fe200078e00ff */
[----:B------:R-:W-:Y:S02]  /*48e0*/  SHF.R.U32.HI R37, RZ, R17, R42 ;  /* 0x00000011ff257219 */ /* 0x000fe4000001162a */
[----:B------:R-:W-:Y:S01]  /*48f0*/  ISETP.NE.AND P4, PT, R2, 0x1, PT ;  /* 0x000000010200780c */ /* 0x000fe20003f85270 */
[----:B------:R-:W-:Y:S01]  /*4900*/  IMAD.HI.U32 R46, R8, R7, RZ ;  /* 0x00000007082e7227 */ /* 0x000fe200078e00ff */
[----:B------:R-:W-:Y:S02]  /*4910*/  SHF.R.U32.HI R40, RZ, R21, R40 ;  /* 0x00000015ff287219 */ /* 0x000fe40000011628 */
[----:B--2---:R-:W-:Y:S01]  /*4920*/  SEL R3, R18, R37, !P0 ;  /* 0x0000002512037207 */ /* 0x004fe20004000000 */
[----:B------:R-:W-:Y:S01]  /*4930*/  IMAD.HI.U32 R42, R13, R20, RZ ;  /* 0x000000140d2a7227 */ /* 0x000fe200078e00ff */
[----:B------:R-:W-:Y:S02]  /*4940*/  SEL R11, R27, R40, !P4 ;  /* 0x000000281b0b7207 */ /* 0x000fe40006000000 */
[----:B------:R-:W-:Y:S01]  /*4950*/  SHF.R.U32.HI R37, RZ, R17, R46 ;  /* 0x00000011ff257219 */ /* 0x000fe2000001162e */
[-C--:B------:R-:W-:Y:S01]  /*4960*/  IMAD.HI.U32 R44, R3, R4.reuse, RZ ;  /* 0x00000004032c7227 */ /* 0x080fe200078e00ff */
[----:B------:R-:W-:Y:S02]  /*4970*/  SHF.R.U32.HI R42, RZ, R21, R42 ;  /* 0x00000015ff2a7219 */ /* 0x000fe4000001162a */
[----:B------:R-:W-:Y:S01]  /*4980*/  SEL R9, R8, R37, !P0 ;  /* 0x0000002508097207 */ /* 0x000fe20004000000 */
[-C--:B------:R-:W-:Y:S01]  /*4990*/  IMAD.HI.U32 R40, R11, R4.reuse, RZ ;  /* 0x000000040b287227 */ /* 0x080fe200078e00ff */
[-C--:B------:R-:W-:Y:S03]  /*49a0*/  @P2 SHF.R.U32.HI R3, RZ, R5.reuse, R44 ;  /* 0x00000005ff032219 */ /* 0x080fe6000001162c */
[----:B------:R-:W-:Y:S01]  /*49b0*/  IMAD.HI.U32 R14, R9, R4, RZ ;  /* 0x00000004090e7227 */ /* 0x000fe200078e00ff */
[----:B------:R-:W-:Y:S03]  /*49c0*/  @P2 SHF.R.U32.HI R11, RZ, R5, R40 ;  /* 0x00000005ff0b2219 */ /* 0x000fe60000011628 */
[C---:B------:R-:W-:Y:S01]  /*49d0*/  IMAD R10, R26.reuse, R3, RZ ;  /* 0x000000031a0a7224 */ /* 0x040fe200078e02ff */
[----:B------:R-:W-:Y:S01]  /*49e0*/  SEL R3, R13, R42, !P4 ;  /* 0x0000002a0d037207 */ /* 0x000fe20006000000 */
[C---:B------:R-:W-:Y:S01]  /*49f0*/  IMAD R12, R26.reuse, R11, RZ ;  /* 0x0000000b1a0c7224 */ /* 0x040fe200078e02ff */
[-C--:B------:R-:W-:Y:S02]  /*4a00*/  SHF.R.U32.HI R14, RZ, R5.reuse, R14 ;  /* 0x00000005ff0e7219 */ /* 0x080fe4000001160e */
[C---:B------:R-:W-:Y:S02]  /*4a10*/  ISETP.GE.AND P0, PT, R9.reuse, R10, PT ;  /* 0x0000000a0900720c */ /* 0x040fe40003f06270 */
[----:B------:R-:W-:Y:S02]  /*4a20*/  SEL R15, R9, R14, !P2 ;  /* 0x0000000e090f7207 */ /* 0x000fe40005000000 */
[C---:B------:R-:W-:Y:S03]  /*4a30*/  ISETP.GE.OR P0, PT, R3.reuse, R12, P0 ;  /* 0x0000000c0300720c */ /* 0x040fe60000706670 */
[----:B------:R-:W-:Y:S04]  /*4a40*/  IMAD.MOV R14, RZ, RZ, -R15 ;  /* 0x000000ffff0e7224 */ /* 0x000fe800078e0a0f */
[----:B------:R-:W-:Y:S06]  /*4a50*/  IMAD R14, R26, R14, R9 ;  /* 0x0000000e1a0e7224 */ /* 0x000fec00078e0209 */
[C---:B------:R-:W-:Y:S05]  /*4a60*/  @!P0 IMAD.HI.U32 R10, R3.reuse, R4, RZ ;  /* 0x00000004030a8227 */ /* 0x040fea00078e00ff */
[----:B------:R-:W-:Y:S04]  /*4a70*/  @!P0 SHF.R.U32.HI R10, RZ, R5, R10 ;  /* 0x00000005ff0a8219 */ /* 0x000fe8000001160a */
[----:B------:R-:W-:Y:S01]  /*4a80*/  @!P0 SEL R0, R3, R10, !P2 ;  /* 0x0000000a03008207 */ /* 0x000fe20005000000 */
[----:B------:R-:W-:Y:S03]  /*4a90*/  IMAD.MOV R10, RZ, RZ, -R3 ;  /* 0x000000ffff0a7224 */ /* 0x000fe600078e0a03 */
[----:B------:R-:W-:Y:S01]  /*4aa0*/  @!P0 IADD3 R15, PT, PT, R15, -R0, RZ ;  /* 0x800000000f0f8210 */ /* 0x000fe20007ffe0ff */
[----:B------:R-:W-:Y:S01]  /*4ab0*/  @!P0 IMAD R0, R11, R14, R0 ;  /* 0x0000000e0b008224 */ /* 0x000fe200078e0200 */
[----:B------:R-:W-:Y:S01]  /*4ac0*/  IADD3 R11, PT, PT, -R9, RZ, RZ ;  /* 0x000000ff090b7210 */ /* 0x000fe20007ffe1ff */
[----:B------:R-:W-:Y:S02]  /*4ad0*/  IMAD R13, R2, R10, R13 ;  /* 0x0000000a020d7224 */ /* 0x000fe400078e020d */
[----:B------:R-:W-:Y:S02]  /*4ae0*/  @!P0 IMAD R9, R15, R26, R3 ;  /* 0x0000001a0f098224 */ /* 0x000fe400078e0203 */
[----:B------:R-:W-:Y:S02]  /*4af0*/  @!P0 IMAD.MOV.U32 R3, RZ, RZ, R0 ;  /* 0x000000ffff038224 */ /* 0x000fe400078e0000 */
[----:B------:R-:W-:Y:S02]  /*4b00*/  IMAD R8, R6, R11, R8 ;  /* 0x0000000b06087224 */ /* 0x000fe400078e0208 */
[----:B------:R-:W-:Y:S02]  /*4b10*/  IMAD R13, R3, R2, R13 ;  /* 0x00000002030d7224 */ /* 0x000fe400078e020d */
[----:B------:R-:W-:Y:S02]  /*4b20*/  IMAD R8, R9, R6, R8 ;  /* 0x0000000609087224 */ /* 0x000fe400078e0208 */
.L_x_82:
[----:B------:R-:W-:Y:S05]  /*4b30*/  BRA.U UP2, `(.L_x_83) ;  /* 0x0000000102107547 */ /* 0x000fea000b800000 */
[----:B--2---:R-:W-:Y:S04]  /*4b40*/  MOV R0, UR22 ;  /* 0x0000001600007c02 */ /* 0x004fe80008000f00 */
[----:B------:R-:W-:Y:S04]  /*4b50*/  SHF.L.U32 R3, R0, 0x1f, RZ ;  /* 0x0000001f00037819 */ /* 0x000fe800000006ff */
[----:B------:R-:W2:Y:S02]  /*4b60*/  SYNCS.PHASECHK.TRANS64.TRYWAIT P0, [UR15+0x158], R3 ;  /* 0x00015803ff0075a7 */ /* 0x000ea4000800110f */
[----:B--2---:R-:W-:Y:S05]  /*4b70*/  @!P0 BRA `(.L_x_84) ;  /* 0x0000004800808947 */ /* 0x004fea0003800000 */
.L_x_83:
[----:B------:R-:W-:Y:S02]  /*4b80*/  R2UR UR34, R16 ;  /* 0x00000000102272ca */ /* 0x000fe400000e0000 */
[----:B------:R-:W-:Y:S02]  /*4b90*/  ISETP.NE.U32.AND P0, PT, RZ, UR4, PT ;  /* 0x00000004ff007c0c */ /* 0x000fe4000bf05070 */
[----:B------:R-:W-:Y:S02]  /*4ba0*/  SHF.L.U32 R12, R36, 0x1f, RZ ;  /* 0x0000001f240c7819 */ /* 0x000fe400000006ff */
[----:B------:R-:W-:Y:S07]  /*4bb0*/  ISETP.NE.AND.EX P0, PT, RZ, UR5, PT, P0 ;  /* 0x00000005ff007c0c */ /* 0x000fee000bf05300 */
[----:B------:R-:W-:Y:S01]  /*4bc0*/  USHF.L.U32 UR34, UR34, 0x7, URZ ;  /* 0x0000000722227899 */ /* 0x000fe200080006ff */
[----:B------:R-:W-:Y:S11]  /*4bd0*/  BRA.U !UP5, `(.L_x_85) ;  /* 0x000000010d347547 */ /* 0x000ff6000b800000 */
[----:B------:R-:W-:Y:S01]  /*4be0*/  UPLOP3.LUT UP0, UPT, UPT, UPT, UP1, 0x80, 0x8 ;  /* 0x000000000008789c */ /* 0x000fe20003f0f010 */
[----:B--2---:R-:W-:Y:S02]  /*4bf0*/  HFMA2 R0, -RZ, RZ, 0, 5.9604644775390625e-08 ;  /* 0x00000001ff007431 */ /* 0x004fe400000001ff */
[----:B------:R-:W-:Y:S03]  /*4c00*/  IMAD.MOV.U32 R63, RZ, RZ, 0x1 ;  /* 0x00000001ff3f7424 */ /* 0x000fe600078e00ff */
[----:B------:R-:W-:Y:S05]  /*4c10*/  PLOP3.LUT P2, PT, PT, PT, UP0, 0x80, 0x8 ;  /* 0x000000000008781c */ /* 0x000fea0003f4f008 */
[----:B------:R-:W2:Y:S01]  /*4c20*/  @UP0 LDCU.64 UR10, c[0x0][0x888] ;  /* 0x00011100ff0a07ac */ /* 0x000ea20008000a00 */
[----:B------:R-:W-:Y:S07]  /*4c30*/  @UP0 UIMAD UR8, UR57, UR4, URZ ;  /* 0x00000004390802a4 */ /* 0x000fee000f8e02ff */
[----:B------:R-:W-:Y:S01]  /*4c40*/  @!P2 PRMT R63, R0, 0x7610, R63 ;  /* 0x00007610003fa816 */ /* 0x000fe2000000003f */
[----:B--2---:R-:W-:Y:S03]  /*4c50*/  @UP0 UIMAD.WIDE UR10, UR8, 0x4, UR10 ;  /* 0x00000004080a08a5 */ /* 0x004fe6000f8e020a */
[----:B------:R-:W2:Y:S03]  /*4c60*/  @!UP0 LDCU UR8, c[0x0][0x880] ;  /* 0x00011000ff0887ac */ /* 0x000ea60008000800 */
[----:B------:R-:W-:Y:S01]  /*4c70*/  IMAD.U32 R10, RZ, RZ, UR10 ;  /* 0x0000000aff0a7e24 */ /* 0x000fe2000f8e00ff */
[----:B------:R-:W-:Y:S05]  /*4c80*/  MOV R11, UR11 ;  /* 0x0000000b000b7c02 */ /* 0x000fea0008000f00 */
[----:B------:R3:W5:Y:S02]  /*4c90*/  @P2 LDG.E R35, desc[UR48][R10.64] ;  /* 0x000000300a232981 */ /* 0x000764000c1e1900 */
[----:B--23--:R-:W-:Y:S07]  /*4ca0*/  @!P2 IMAD.U32 R35, RZ, RZ, UR8 ;  /* 0x00000008ff23ae24 */ /* 0x00cfee000f8e00ff */
.L_x_85:
[----:B-----5:R-:W-:Y:S01]  /*4cb0*/  @!P0 FSETP.EQ.AND P4, PT, R35, RZ, PT ;  /* 0x000000ff2300820b */ /* 0x020fe20003f82000 */
[----:B------:R-:W-:Y:S01]  /*4cc0*/  @!UPT UIADD3 URZ, UPT, UPT, URZ, URZ, URZ ;  /* 0x000000fffffff290 */ /* 0x000fe2000fffe0ff */
[----:B------:R-:W-:Y:S11]  /*4cd0*/  @!P0 BRA `(.L_x_86) ;  /* 0x0000000000148947 */ /* 0x000ff60003800000 */
[----:B------:R-:W-:Y:S02]  /*4ce0*/  LOP3.LUT P0, RZ, R63, 0xff, RZ, 0xc0, !PT ;  /* 0x000000ff3fff7812 */ /* 0x000fe4000780c0ff */
[----:B------:R-:W-:Y:S04]  /*4cf0*/  PLOP3.LUT P4, PT, PT, PT, UP0, 0x80, 0x8 ;  /* 0x000000000008781c */ /* 0x000fe80003f8f008 */
[----:B------:R-:W-:Y:S07]  /*4d00*/  PLOP3.LUT P4, PT, P4, PT, PT, 0x8, 0x80 ;  /* 0x000000000080781c */ /* 0x000fee000278e170 */
[----:B------:R-:W-:Y:S11]  /*4d10*/  @P0 FSETP.EQ.AND P4, PT, R35, RZ, PT ;  /* 0x000000ff2300020b */ /* 0x000ff60003f82000 */
[----:B------:R-:W-:Y:S02]  /*4d20*/  @!UPT UIADD3 URZ, UPT, UPT, URZ, URZ, URZ ;  /* 0x000000fffffff290 */ /* 0x000fe4000fffe0ff */
.L_x_86:
[----:B------:R-:W-:Y:S01]  /*4d30*/  ISETP.NE.AND P0, PT, R24, 0x1, PT ;  /* 0x000000011800780c */ /* 0x000fe20003f05270 */
[----:B------:R-:W3:Y:S01]  /*4d40*/  SYNCS.PHASECHK.TRANS64.TRYWAIT P2, [UR15+0x130], R12 ;  /* 0x0001300cff0075a7 */ /* 0x000ee2000804110f */
[----:B------:R-:W-:Y:S04]  /*4d50*/  IMAD.SHL.U32 R10, R19, 0x40, RZ ;  /* 0x00000040130a7824 */ /* 0x000fe800078e00ff */
[C---:B------:R-:W-:Y:S01]  /*4d60*/  IMAD.HI.U32 R9, R10.reuse, R25, RZ ;  /* 0x000000190a097227 */ /* 0x040fe200078e00ff */
[C---:B------:R-:W-:Y:S04]  /*4d70*/  R2UR UR35, R10.reuse ;  /* 0x000000000a2372ca */ /* 0x040fe800000e0000 */
[----:B------:R-:W-:Y:S04]  /*4d80*/  SHF.R.U32.HI R9, RZ, R32, R9 ;  /* 0x00000020ff097219 */ /* 0x000fe80000011609 */
[----:B------:R-:W-:Y:S02]  /*4d90*/  SEL R9, R10, R9, !P0 ;  /* 0x000000090a097207 */ /* 0x000fe40004000000 */
[----:B------:R-:W-:Y:S02]  /*4da0*/  ELECT P0, URZ, PT ;  /* 0x0000000000ff782f */ /* 0x000fe40003800000 */
[C---:B------:R-:W-:Y:S01]  /*4db0*/  R2UR UR8, R9.reuse ;  /* 0x00000000090872ca */ /* 0x040fe200000e0000 */
[C---:B-12---:R-:W-:Y:S01]  /*4dc0*/  IMAD.HI.U32 R0, R9.reuse, R22, RZ ;  /* 0x0000001609007227 */ /* 0x046fe200078e00ff */
[----:B------:R-:W-:Y:S02]  /*4dd0*/  PLOP3.LUT P4, PT, P4, P0, PT, 0xf2, 0x2f ;  /* 0x00000000002f781c */ /* 0x000fe40002781e72 */
[----:B------:R-:W-:Y:S01]  /*4de0*/  R2UR UR36, R9 ;  /* 0x00000000092472ca */ /* 0x000fe200000e0000 */
[----:B------:R-:W-:Y:S01]  /*4df0*/  IMAD.MOV R3, RZ, RZ, -R9 ;  /* 0x000000ffff037224 */ /* 0x000fe200078e0a09 */
[----:B------:R-:W-:Y:S04]  /*4e00*/  SHF.R.U32.HI R0, RZ, R23, R0 ;  /* 0x00000017ff007219 */ /* 0x000fe80000011600 */
[----:B------:R-:W-:Y:S02]  /*4e10*/  R2UR UR37, R0 ;  /* 0x00000000002572ca */ /* 0x000fe400000e0000 */
[----:B------:R-:W-:Y:S03]  /*4e20*/  R2UR UR9, R3 ;  /* 0x00000000030972ca */ /* 0x000fe600000e0000 */
[----:B----4-:R-:W-:Y:S08]  /*4e30*/  @!P4 IADD3 R9, P0, PT, R38, 0x580, RZ ;  /* 0x000005802609c810 */ /* 0x010ff00007f1e0ff */
[----:B------:R-:W-:Y:S02]  /*4e40*/  USEL UR37, UR8, UR37, !UP4 ;  /* 0x0000002508257287 */ /* 0x000fe4000e000000 */
[----:B------:R-:W-:Y:S04]  /*4e50*/  UIMAD UR35, UR7, UR9, UR35 ;  /* 0x00000009072372a4 */ /* 0x000fe8000f8e0223 */
[----:B------:R-:W-:Y:S05]  /*4e60*/  IMAD R0, RZ, RZ, -UR37 ;  /* 0x80000025ff007e24 */ /* 0x000fea000f8e02ff */
[----:B------:R-:W-:Y:S01]  /*4e70*/  R2UR UR8, R0 ;  /* 0x00000000000872ca */ /* 0x000fe200000e0000 */
[----:B------:R-:W-:Y:S11]  /*4e80*/  @!P4 IMAD.X R0, RZ, RZ, R39, P0 ;  /* 0x000000ffff00c224 */ /* 0x000ff600000e0627 */
[----:B------:R-:W-:Y:S01]  /*4e90*/  @!UPT UIADD3 URZ, UPT, UPT, URZ, URZ, URZ ;  /* 0x000000fffffff290 */ /* 0x000fe2000fffe0ff */
[----:B------:R-:W-:Y:S01]  /*4ea0*/  UIMAD UR36, UR6, UR8, UR36 ;  /* 0x00000008062472a4 */ /* 0x000fe2000f8e0224 */
[----:B---3--:R-:W-:Y:S11]  /*4eb0*/  @!P2 BRA `(.L_x_87) ;  /* 0x0000004400c8a947 */ /* 0x008ff60003800000 */
.L_x_197:
[----:B------:R-:W-:Y:S01]  /*4ec0*/  @!P4 R2UR UR8, R9 ;  /* 0x000000000908c2ca */ /* 0x000fe200000e0000 */
[----:B------:R-:W-:Y:S01]  /*4ed0*/  VOTEU.ALL UP3, P4 ;  /* 0x0000000000ff7886 */ /* 0x000fe20002060000 */
[----:B------:R-:W-:Y:S01]  /*4ee0*/  @!P4 R2UR UR9, R0 ;  /* 0x000000000009c2ca */ /* 0x000fe200000e0000 */
[----:B------:R-:W-:Y:S01]  /*4ef0*/  VOTEU.ALL UP2, P4 ;  /* 0x0000000000ff7886 */ /* 0x000fe20002040000 */
[----:B------:R-:W-:Y:S01]  /*4f00*/  @!P4 IMAD.MOV.U32 R0, RZ, RZ, 0x1000 ;  /* 0x00001000ff00c424 */ /* 0x000fe200078e00ff */
[----:B------:R-:W-:Y:S01]  /*4f10*/  @!P4 IADD3 R9, P0, PT, R38, 0x580, RZ ;  /* 0x000005802609c810 */ /* 0x000fe20007f1e0ff */
[----:B------:R-:W-:Y:S07]  /*4f20*/  @!UP3 UIADD3 UR32, UPT, UPT, UR15, 0x200, URZ ;  /* 0x000002000f20b890 */ /* 0x000fee000fffe0ff */
[----:B------:R-:W-:Y:S02]  /*4f30*/  IMAD.U32 R10, RZ, RZ, UR8 ;  /* 0x00000008ff0a7e24 */ /* 0x000fe4000f8e00ff */
[----:B------:R-:W-:Y:S01]  /*4f40*/  IMAD.U32 R11, RZ, RZ, UR9 ;  /* 0x00000009ff0b7e24 */ /* 0x000fe2000f8e00ff */
[----:B------:R-:W-:Y:S02]  /*4f50*/  @!UP3 UPRMT UR9, URZ, 0x40, URZ ;  /* 0x00000040ff09b896 */ /* 0x000fe400080000ff */
[----:B------:R-:W-:Y:S02]  /*4f60*/  @!P4 R2UR UR10, R10 ;  /* 0x000000000a0ac2ca */ /* 0x000fe400000e0000 */
[----:B------:R-:W-:Y:S01]  /*4f70*/  @!P4 R2UR UR11, R11 ;  /* 0x000000000b0bc2ca */ /* 0x000fe200000e0000 */
[----:B------:R-:W-:Y:S11]  /*4f80*/  @!UP3 UPRMT UR8, UR9, 0x5410, URZ ;  /* 0x000054100908b896 */ /* 0x000ff600080000ff */
[----:B------:R-:W-:Y:S01]  /*4f90*/  @!UPT UIADD3 URZ, UPT, UPT, URZ, URZ, URZ ;  /* 0x000000fffffff290 */ /* 0x000fe2000fffe0ff */
[----:B------:R2:W-:Y:S01]  /*4fa0*/  @!UP2 UTMALDG.4D.IM2COL [UR32], [UR10], UR8 ;  /* 0x000000200a00a3b4 */ /* 0x0005e20008058008 */
[----:B------:R3:W-:Y:S01]  /*4fb0*/  @!P4 SYNCS.ARRIVE.TRANS64.RED.A0TR RZ, [UR15+0x110], R0 ;  /* 0x00011000ffffc9a7 */ /* 0x0007e2000830040f */
[----:B------:R-:W-:Y:S01]  /*4fc0*/  SYNCS.ARRIVE.TRANS64.RED.A1T0 RZ, [UR31], RZ ;  /* 0x000000ffffff79a7 */ /* 0x000fe2000810041f */
[----:B---3--:R-:W-:Y:S01]  /*4fd0*/  @!P4 IMAD.X R0, RZ, RZ, R39, P0 ;  /* 0x000000ffff00c224 */ /* 0x008fe200000e0627 */
[----:B------:R-:W3:Y:S02]  /*4fe0*/  SYNCS.PHASECHK.TRANS64.TRYWAIT P2, [UR15+0x138], R12 ;  /* 0x0001380cff0075a7 */ /* 0x000ee4000804110f */
[----:B--23--:R-:W-:Y:S05]  /*4ff0*/  @!P2 BRA `(.L_x_88) ;  /* 0x000000440090a947 */ /* 0x00cfea0003800000 */
.L_x_199:
[----:B------:R-:W-:Y:S01]  /*5000*/  @!P4 R2UR UR8, R0 ;  /* 0x000000000008c2ca */ /* 0x000fe200000e0000 */
[----:B------:R-:W-:Y:S01]  /*5010*/  VOTEU.ALL UP3, P4 ;  /* 0x0000000000ff7886 */ /* 0x000fe20002060000 */
[----:B------:R-:W-:Y:S01]  /*5020*/  @!P4 R2UR UR9, R9 ;  /* 0x000000000909c2ca */ /* 0x000fe200000e0000 */
[----:B------:R-:W-:Y:S01]  /*5030*/  VOTEU.ALL UP2, P4 ;  /* 0x0000000000ff7886 */ /* 0x000fe20002040000 */
[----:B------:R-:W-:Y:S01]  /*5040*/  @!P4 IMAD.MOV.U32 R0, RZ, RZ, 0x1000 ;  /* 0x00001000ff00c424 */ /* 0x000fe200078e00ff */
[----:B------:R-:W-:Y:S01]  /*5050*/  UMOV UR27, UR35 ;  /* 0x00000023001b7c82 */ /* 0x000fe20008000000 */
[----:B------:R-:W-:Y:S01]  /*5060*/  @!UP3 UIADD3 UR26, UPT, UPT, UR34, 0x20, URZ ;  /* 0x00000020221ab890 */ /* 0x000fe2000fffe0ff */
[----:B------:R-:W-:Y:S01]  /*5070*/  @!P4 IADD3 R19, P0, PT, R38, 0x580, RZ ;  /* 0x000005802613c810 */ /* 0x000fe20007f1e0ff */
[----:B------:R-:W-:Y:S01]  /*5080*/  @!UP3 UIADD3 UR24, UPT, UPT, UR15, 0x1200, URZ ;  /* 0x000012000f18b890 */ /* 0x000fe2000fffe0ff */
[----:B------:R-:W-:Y:S01]  /*5090*/  UMOV UR28, UR36 ;  /* 0x00000024001c7c82 */ /* 0x000fe20008000000 */
[----:B------:R-:W-:Y:S02]  /*50a0*/  UMOV UR29, UR37 ;  /* 0x00000025001d7c82 */ /* 0x000fe40008000000 */
[----:B------:R-:W-:Y:S02]  /*50b0*/  @!P4 IMAD.X R16, RZ, RZ, R39, P0 ;  /* 0x000000ffff10c224 */ /* 0x000fe400000e0627 */
        /* <DEDUP_REMOVED lines=10> */
[----:B------:R-:W3:Y:S02]  /*5160*/  SYNCS.PHASECHK.TRANS64.TRYWAIT P2, [UR15+0x140], R12 ;  /* 0x0001400cff0075a7 */ /* 0x000ee4000804110f */
[----:B--23--:R-:W-:Y:S05]  /*5170*/  @!P2 BRA `(.L_x_89) ;  /* 0x000000440048a947 */ /* 0x00cfea0003800000 */
.L_x_201:
[----:B------:R-:W2:Y:S01]  /*5180*/  LDC.64 R14, c[0x0][0xb10] ;  /* 0x0002c400ff0e7b82 */ /* 0x000ea20000000a00 */
[----:B------:R-:W-:Y:S01]  /*5190*/  @!P4 R2UR UR8, R16 ;  /* 0x000000001008c2ca */ /* 0x000fe200000e0000 */
[----:B------:R-:W-:Y:S01]  /*51a0*/  VOTEU.ALL UP3, P4 ;  /* 0x0000000000ff7886 */ /* 0x000fe20002060000 */
[----:B------:R-:W-:Y:S01]  /*51b0*/  @!P4 R2UR UR9, R19 ;  /* 0x000000001309c2ca */ /* 0x000fe200000e0000 */
[----:B------:R-:W-:Y:S01]  /*51c0*/  VOTEU.ALL UP2, P4 ;  /* 0x0000000000ff7886 */ /* 0x000fe20002040000 */
[----:B------:R-:W-:Y:S03]  /*51d0*/  @!P4 IMAD.MOV.U32 R16, RZ, RZ, 0x1000 ;  /* 0x00001000ff10c424 */ /* 0x000fe600078e00ff */
[----:B------:R-:W3:Y:S01]  /*51e0*/  LDC.64 R10, c[0x0][0xb18] ;  /* 0x0002c600ff0a7b82 */ /* 0x000ee20000000a00 */
[----:B------:R-:W-:Y:S01]  /*51f0*/  @!UP3 UIADD3 UR18, UPT, UPT, UR34, 0x40, URZ ;  /* 0x000000402212b890 */ /* 0x000fe2000fffe0ff */
[----:B------:R-:W-:Y:S01]  /*5200*/  @P3 SHF.R.U32.HI R28, RZ, 0x10, R29 ;  /* 0x00000010ff1c3819 */ /* 0x000fe2000001161d */
[----:B------:R-:W-:Y:S01]  /*5210*/  @!UP3 UIADD3 UR16, UPT, UPT, UR15, 0x2200, URZ ;  /* 0x000022000f10b890 */ /* 0x000fe2000fffe0ff */
[----:B------:R-:W-:Y:S04]  /*5220*/  UMOV UR19, UR35 ;  /* 0x0000002300137c82 */ /* 0x000fe80008000000 */
[----:B------:R-:W4:Y:S01]  /*5230*/  @!P1 LDC R0, c[0x0][0xb20] ;  /* 0x0002c800ff009b82 */ /* 0x000f220000000800 */
[----:B------:R-:W-:Y:S01]  /*5240*/  UMOV UR20, UR36 ;  /* 0x0000002400147c82 */ /* 0x000fe20008000000 */
[----:B------:R-:W-:Y:S01]  /*5250*/  IMAD.U32 R41, RZ, RZ, UR8 ;  /* 0x00000008ff297e24 */ /* 0x000fe2000f8e00ff */
[----:B------:R-:W-:Y:S05]  /*5260*/  UMOV UR21, UR37 ;  /* 0x0000002500157c82 */ /* 0x000fea0008000000 */
[----:B-1----:R-:W1:Y:S01]  /*5270*/  @!P1 LDC R3, c[0x0][0xb0c] ;  /* 0x0002c300ff039b82 */ /* 0x002e620000000800 */
[----:B------:R-:W-:Y:S01]  /*5280*/  IMAD.U32 R40, RZ, RZ, UR9 ;  /* 0x00000009ff287e24 */ /* 0x000fe2000f8e00ff */
[----:B------:R-:W-:Y:S01]  /*5290*/  @!UP3 UPRMT UR9, URZ, 0x40, URZ ;  /* 0x00000040ff09b896 */ /* 0x000fe200080000ff */
[----:B------:R-:W-:Y:S02]  /*52a0*/  @!P4 R2UR UR11, R41 ;  /* 0x00000000290bc2ca */ /* 0x000fe400000e0000 */
[----:B------:R-:W-:Y:S01]  /*52b0*/  @P3 R2UR UR57, R28 ;  /* 0x000000001c3932ca */ /* 0x000fe200000e0000 */
[----:B------:R-:W-:Y:S01]  /*52c0*/  @!UP3 UPRMT UR8, UR9, 0x5410, URZ ;  /* 0x000054100908b896 */ /* 0x000fe200080000ff */
[----:B------:R-:W-:Y:S11]  /*52d0*/  @!P4 R2UR UR10, R40 ;  /* 0x00000000280ac2ca */ /* 0x000ff600000e0000 */
[----:B------:R-:W-:Y:S02]  /*52e0*/  @!UPT UIADD3 URZ, UPT, UPT, URZ, URZ, URZ ;  /* 0x000000fffffff290 */ /* 0x000fe4000fffe0ff */
[----:B------:R1:W-:Y:S01]  /*52f0*/  @!UP2 UTMALDG.4D.IM2COL [UR16], [UR10], UR8 ;  /* 0x000000100a00a3b4 */ /* 0x0003e20008058008 */
[----:B------:R1:W-:Y:S02]  /*5300*/  @!P4 SYNCS.ARRIVE.TRANS64.RED.A0TR RZ, [UR15+0x120], R16 ;  /* 0x00012010ffffc9a7 */ /* 0x0003e4000830040f */
[----:B-1----:R-:W-:Y:S01]  /*5310*/  @!P1 ISETP.NE.AND P2, PT, R3, 0x1, PT ;  /* 0x000000010300980c */ /* 0x002fe20003f45270 */
[C---:B--2---:R-:W-:Y:S01]  /*5320*/  @!P1 IMAD.HI.U32 R14, R13.reuse, R14, RZ ;  /* 0x0000000e0d0e9227 */ /* 0x044fe200078e00ff */
[----:B---3--:R-:W-:Y:S03]  /*5330*/  @!P1 ISETP.NE.AND P0, PT, R10, 0x1, PT ;  /* 0x000000010a00980c */ /* 0x008fe60003f05270 */
[C---:B------:R-:W-:Y:S01]  /*5340*/  @!P1 IMAD.HI.U32 R11, R8.reuse, R11, RZ ;  /* 0x0000000b080b9227 */ /* 0x040fe200078e00ff */
[----:B------:R-:W-:Y:S04]  /*5350*/  @!P1 SHF.R.U32.HI R14, RZ, R15, R14 ;  /* 0x0000000fff0e9219 */ /* 0x000fe8000001160e */
[----:B----4-:R-:W-:Y:S02]  /*5360*/  @!P1 SHF.R.U32.HI R9, RZ, R0, R11 ;  /* 0x00000000ff099219 */ /* 0x010fe4000001160b */
[----:B------:R-:W-:Y:S01]  /*5370*/  @!P1 SEL R14, R13, R14, !P2 ;  /* 0x0000000e0d0e9207 */ /* 0x000fe20005000000 */
[----:B------:R-:W-:Y:S01]  /*5380*/  SYNCS.ARRIVE.TRANS64.RED.A1T0 RZ, [UR45], RZ ;  /* 0x000000ffffff79a7 */ /* 0x000fe2000810042d */
[----:B------:R-:W-:Y:S05]  /*5390*/  @!P1 SEL R9, R8, R9, !P0 ;  /* 0x0000000908099207 */ /* 0x000fea0004000000 */
[----:B------:R-:W-:Y:S01]  /*53a0*/  @!P1 IMAD.IADD R0, R9, 0x1, -R14 ;  /* 0x0000000109009824 */ /* 0x000fe200078e0a0e */
[----:B------:R-:W1:Y:S01]  /*53b0*/  SYNCS.PHASECHK.TRANS64.TRYWAIT P5, [UR15+0x148], R12 ;  /* 0x0001480cff0075a7 */ /* 0x000e6200080a110f */
[----:B------:R-:W-:Y:S02]  /*53c0*/  @!P1 IMAD.IADD R9, R14, 0x1, -R9 ;  /* 0x000000010e099824 */ /* 0x000fe400078e0a09 */
[----:B------:R-:W-:Y:S02]  /*53d0*/  @!P1 IMAD R13, R0, R3, R13 ;  /* 0x00000003000d9224 */ /* 0x000fe400078e020d */
[----:B------:R-:W-:Y:S01]  /*53e0*/  @!P1 IMAD R8, R9, R10, R8 ;  /* 0x0000000a09089224 */ /* 0x000fe200078e0208 */
[----:B-1----:R-:W-:Y:S06]  /*53f0*/  @!P5 BRA `(.L_x_90) ;  /* 0x0000004000c0d947 */ /* 0x002fec0003800000 */
.L_x_203:
[----:B-1----:R-:W-:Y:S01]  /*5400*/  @!P4 IADD3 R3, P0, PT, R38, 0x580, RZ ;  /* 0x000005802603c810 */ /* 0x002fe20007f1e0ff */
[----:B------:R-:W-:Y:S01]  /*5410*/  VOTEU.ALL UP3, P4 ;  /* 0x0000000000ff7886 */ /* 0x000fe20002060000 */
[----:B------:R-:W-:Y:S01]  /*5420*/  VOTEU.ALL UP2, P4 ;  /* 0x0000000000ff7886 */ /* 0x000fe20002040000 */
[----:B------:R-:W-:Y:S01]  /*5430*/  UMOV UR11, UR35 ;  /* 0x00000023000b7c82 */ /* 0x000fe20008000000 */
[----:B------:R-:W-:Y:S01]  /*5440*/  @!P4 R2UR UR9, R3 ;  /* 0x000000000309c2ca */ /* 0x000fe200000e0000 */
[----:B------:R-:W-:Y:S01]  /*5450*/  @!P4 IMAD.X R0, RZ, RZ, R39, P0 ;  /* 0x000000ffff00c224 */ /* 0x000fe200000e0627 */
[----:B------:R-:W-:Y:S01]  /*5460*/  @!UP3 UPRMT UR16, URZ, 0x40, URZ ;  /* 0x00000040ff10b896 */ /* 0x000fe200080000ff */
[----:B------:R-:W-:Y:S01]  /*5470*/  LOP3.LUT R36, R36, 0x1, RZ, 0x3c, !PT ;  /* 0x0000000124247812 */ /* 0x000fe200078e3cff */
[----:B------:R-:W-:Y:S01]  /*5480*/  @!UP3 UIADD3 UR10, UPT, UPT, UR34, 0x60, URZ ;  /* 0x00000060220ab890 */ /* 0x000fe2000fffe0ff */
[----:B------:R-:W-:Y:S01]  /*5490*/  LOP3.LUT R34, R34, 0x1, RZ, 0x3c, !PT ;  /* 0x0000000122227812 */ /* 0x000fe200078e3cff */
[----:B------:R-:W-:Y:S01]  /*54a0*/  @!UP3 UPRMT UR20, UR16, 0x5410, URZ ;  /* 0x000054101014b896 */ /* 0x000fe200080000ff */
[----:B------:R-:W-:Y:S01]  /*54b0*/  @!P4 R2UR UR8, R0 ;  /* 0x000000000008c2ca */ /* 0x000fe200000e0000 */
[----:B------:R-:W-:Y:S01]  /*54c0*/  UMOV UR12, UR36 ;  /* 0x00000024000c7c82 */ /* 0x000fe20008000000 */
[----:B------:R-:W-:Y:S01]  /*54d0*/  UMOV UR13, UR37 ;  /* 0x00000025000d7c82 */ /* 0x000fe20008000000 */
[----:B------:R-:W-:Y:S02]  /*54e0*/  IMAD.IADD R16, R8, 0x1, R62 ;  /* 0x0000000108107824 */ /* 0x000fe400078e023e */
[----:B------:R-:W-:Y:S02]  /*54f0*/  IMAD.IADD R19, R13, 0x1, R64 ;  /* 0x000000010d137824 */ /* 0x000fe400078e0240 */
[----:B------:R-:W-:Y:S01]  /*5500*/  IMAD.U32 R10, RZ, RZ, UR9 ;  /* 0x00000009ff0a7e24 */ /* 0x000fe2000f8e00ff */
[----:B------:R-:W-:Y:S04]  /*5510*/  @!UP3 UIADD3 UR9, UPT, UPT, UR15, 0x128, URZ ;  /* 0x000001280f09b890 */ /* 0x000fe8000fffe0ff */
[----:B------:R-:W-:Y:S01]  /*5520*/  @!P4 R2UR UR18, R10 ;  /* 0x000000000a12c2ca */ /* 0x000fe200000e0000 */
[----:B------:R-:W-:Y:S01]  /*5530*/  IMAD.U32 R11, RZ, RZ, UR8 ;  /* 0x00000008ff0b7e24 */ /* 0x000fe2000f8e00ff */
[----:B------:R-:W-:Y:S04]  /*5540*/  @!UP3 UIADD3 UR8, UPT, UPT, UR15, 0x3200, URZ ;  /* 0x000032000f08b890 */ /* 0x000fe8000fffe0ff */
[----:B------:R-:W-:Y:S11]  /*5550*/  @!P4 R2UR UR19, R11 ;  /* 0x000000000b13c2ca */ /* 0x000ff600000e0000 */
[----:B------:R-:W-:Y:S02]  /*5560*/  @!UPT UIADD3 URZ, UPT, UPT, URZ, URZ, URZ ;  /* 0x000000fffffff290 */ /* 0x000fe4000fffe0ff */
[----:B------:R2:W-:Y:S01]  /*5570*/  @!UP2 UTMALDG.4D.IM2COL [UR8], [UR18], UR20 ;  /* 0x000000081200a3b4 */ /* 0x0005e20008058014 */
[----:B------:R2:W-:Y:S01]  /*5580*/  @!P4 SYNCS.ARRIVE.TRANS64.RED.A0TR RZ, [UR15+0x128], R33 ;  /* 0x00012821ffffc9a7 */ /* 0x0005e2000830040f */
[----:B------:R-:W-:Y:S01]  /*5590*/  UPLOP3.LUT UP2, UPT, UPT, UPT, UPT, 0x80, 0x8 ;  /* 0x000000000008789c */ /* 0x000fe20003f4f070 */
[----:B------:R-:W-:Y:S01]  /*55a0*/  SYNCS.ARRIVE.TRANS64.RED.A1T0 RZ, [UR23], RZ ;  /* 0x000000ffffff79a7 */ /* 0x000fe20008100417 */
[----:B------:R-:W-:Y:S09]  /*55b0*/  @P3 BRA `(.L_x_91) ;  /* 0xfffffff000743947 */ /* 0x000ff2000383ffff */
[----:B------:R-:W-:-:S04]  /*55c0*/  SHF.L.U32 R3, R36, 0x1f, RZ ;  /* 0x0000001f24037819 */ /* 0x000fc800000006ff */
[----:B------:R-:W1:Y:S02]  /*55d0*/  SYNCS.PHASECHK.TRANS64.TRYWAIT P0, [UR15+0x130], R3 ;  /* 0x00013003ff0075a7 */ /* 0x000e64000800110f */
[----:B-1----:R-:W-:Y:S05]  /*55e0*/  @!P0 BRA `(.L_x_92) ;  /* 0x00000040005c8947 */ /* 0x002fea0003800000 */
.L_x_205:
[----:B------:R-:W3:Y:S02]  /*55f0*/  SYNCS.PHASECHK.TRANS64.TRYWAIT P0, [UR15+0x138], R3 ;  /* 0x00013803ff0075a7 */ /* 0x000ee4000800110f */
[----:B---3--:R-:W-:Y:S05]  /*5600*/  @!P0 BRA `(.L_x_93) ;  /* 0x00000040006c8947 */ /* 0x008fea0003800000 */
.L_x_207:
[----:B------:R-:W3:Y:S02]  /*5610*/  SYNCS.PHASECHK.TRANS64.TRYWAIT P0, [UR15+0x140], R3 ;  /* 0x00014003ff0075a7 */ /* 0x000ee4000800110f */
[----:B---3--:R-:W-:Y:S05]  /*5620*/  @!P0 BRA `(.L_x_94) ;  /* 0x00000040007c8947 */ /* 0x008fea0003800000 */
.L_x_209:
[----:B-1----:R-:W-:-:S07]  /*5630*/  MOV R0, UR15 ;  /* 0x0000000f00007c02 */ /* 0x002fce0008000f00 */
.L_x_95:
[----:B-1----:R-:W-:-:S04]  /*5640*/  SHF.L.U32 R3, R36, 0x1f, RZ ;  /* 0x0000001f24037819 */ /* 0x002fc800000006ff */
[----:B------:R1:W3:Y:S03]  /*5650*/  SYNCS.PHASECHK.TRANS64.TRYWAIT P0, [R0+URZ+0x148], R3 ;  /* 0x00014803000075a7 */ /* 0x0002e600080011ff */
[----:B---3--:R-:W-:Y:S05]  /*5660*/  @!P0 NANOSLEEP.SYNCS 0x989680 ;  /* 0x009896800000895d */ /* 0x008fea0003900000 */
[----:B------:R-:W3:Y:S02]  /*5670*/  @!P0 SYNCS.PHASECHK.TRANS64 P0, [R0+URZ+0x148], R3 ;  /* 0x00014803000085a7 */ /* 0x000ee400080010ff */
[----:B--23--:R-:W-:Y:S05]  /*5680*/  @P0 EXIT ;  /* 0x000000000000094d */ /* 0x00cfea0003800000 */
[----:B------:R-:W-:Y:S05]  /*5690*/  BRA `(.L_x_95) ;  /* 0xfffffffc00e87947 */ /* 0x000fea000383ffff */
.L_x_80:
[----:B------:R-:W-:-:S06]  /*56a0*/  UISETP.GE.AND UP1, UPT, UR4, 0x4, UPT ;  /* 0x000000040400788c */ /* 0x000fcc000bf26270 */
[----:B------:R-:W-:-:S13]  /*56b0*/  PLOP3.LUT P0, PT, PT, PT, UP1, 0x80, 0x8 ;  /* 0x000000000008781c */ /* 0x000fda0003f0f018 */
[----:B-1----:R-:W-:Y:S05]  /*56c0*/  @!P0 EXIT ;  /* 0x000000000000894d */ /* 0x002fea0003800000 */
[----:B------:R-:W-:Y:S01]  /*56d0*/  BAR.SYNC.DEFER_BLOCKING 0x6, 0xa0 ;  /* 0x0182800000007b1d */ /* 0x000fe20000010000 */
[C---:B------:R-:W-:Y:S01]  /*56e0*/  IMAD.SHL.U32 R4, R72.reuse, 0x20, RZ ;  /* 0x0000002048047824 */ /* 0x040fe200078e00ff */
[----:B------:R-:W-:Y:S01]  /*56f0*/  SHF.R.U32.HI R5, RZ, 0x1, R72 ;  /* 0x00000001ff057819 */ /* 0x000fe20000011648 */
[C---:B------:R-:W-:Y:S01]  /*5700*/  IMAD.SHL.U32 R71, R72.reuse, 0x10, RZ ;  /* 0x0000001048477824 */ /* 0x040fe200078e00ff */
[C---:B------:R-:W-:Y:S01]  /*5710*/  LOP3.LUT P0, RZ, R72.reuse, 0x4, RZ, 0xc0, !PT ;  /* 0x0000000448ff7812 */ /* 0x040fe2000780c0ff */
[----:B------:R-:W-:Y:S01]  /*5720*/  IMAD.U32 R32, R72, 0x10000, RZ ;  /* 0x0001000048207824 */ /* 0x000fe200078e00ff */
[----:B------:R-:W-:Y:S02]  /*5730*/  UMOV UR50, 0x400 ;  /* 0x0000040000327882 */ /* 0x000fe40000000000 */
[----:B------:R-:W1:Y:S01]  /*5740*/  LDC R67, c[0x0][0x370] ;  /* 0x0000dc00ff437b82 */ /* 0x000e620000000800 */
[----:B------:R-:W-:Y:S01]  /*5750*/  ULEA UR50, UR45, UR50, 0x18 ;  /* 0x000000322d327291 */ /* 0x000fe2000f8ec0ff */
[----:B------:R-:W-:Y:S01]  /*5760*/  LOP3.LUT R0, R4, 0xc0, RZ, 0xc0, !PT ;  /* 0x000000c004007812 */ /* 0x000fe200078ec0ff */
[----:B------:R-:W-:Y:S01]  /*5770*/  IMAD.MOV.U32 R75, RZ, RZ, 0x20 ;  /* 0x00000020ff4b7424 */ /* 0x000fe200078e00ff */
[----:B------:R-:W-:Y:S01]  /*5780*/  LOP3.LUT R71, R71, 0x600, RZ, 0xc0, !PT ;  /* 0x0000060047477812 */ /* 0x000fe200078ec0ff */
[----:B------:R-:W-:Y:S01]  /*5790*/  UIADD3 UR4, UPT, UPT, UR50, 0x200, URZ ;  /* 0x0000020032047890 */ /* 0x000fe2000fffe0ff */
[----:B------:R-:W-:Y:S01]  /*57a0*/  LOP3.LUT R5, R0, 0x8, R5, 0xf8, !PT ;  /* 0x0000000800057812 */ /* 0x000fe200078ef805 */
[C---:B------:R-:W-:Y:S01]  /*57b0*/  IMAD.SHL.U32 R0, R72.reuse, 0x4, RZ ;  /* 0x0000000448007824 */ /* 0x040fe200078e00ff */
[----:B------:R-:W2:Y:S01]  /*57c0*/  LDC R28, c[0x0][0xb0c] ;  /* 0x0002c300ff1c7b82 */ /* 0x000ea20000000800 */
[----:B------:R-:W-:Y:S01]  /*57d0*/  LOP3.LUT R71, R71, 0x20, R4, 0xf8, !PT ;  /* 0x0000002047477812 */ /* 0x000fe200078ef804 */
[----:B------:R-:W-:Y:S01]  /*57e0*/  IMAD.MOV.U32 R70, RZ, RZ, 0x1 ;  /* 0x00000001ff467424 */ /* 0x000fe200078e00ff */
[----:B------:R-:W-:Y:S01]  /*57f0*/  LOP3.LUT R72, R72, 0x60, RZ, 0xc0, !PT ;  /* 0x0000006048487812 */ /* 0x000fe200078ec0ff */
[----:B------:R-:W-:Y:S01]  /*5800*/  IMAD.MOV.U32 R30, RZ, RZ, RZ ;  /* 0x000000ffff1e7224 */ /* 0x000fe200078e00ff */
[----:B------:R-:W-:-:S02]  /*5810*/  LOP3.LUT R0, R5, 0x18, R0, 0x78, !PT ;  /* 0x0000001805007812 */ /* 0x000fc400078e7800 */
[----:B------:R-:W-:Y:S02]  /*5820*/  CS2R R68, SRZ ;  /* 0x0000000000447805 */ /* 0x000fe4000001ff00 */
[----:B------:R-:W-:Y:S01]  /*5830*/  LOP3.LUT R71, R71, 0x100, R4, 0xf8, !PT ;  /* 0x0000010047477812 */ /* 0x000fe200078ef804 */
[----:B------:R-:W3:Y:S01]  /*5840*/  LDC R65, c[0x0][0xb20] ;  /* 0x0002c800ff417b82 */ /* 0x000ee20000000800 */
[----:B------:R-:W4:Y:S01]  /*5850*/  LDS R2, [UR50+0x1b0] ;  /* 0x0001b032ff027984 */ /* 0x000f220008000800 */
[----:B------:R-:W-:Y:S01]  /*5860*/  LOP3.LUT R32, R32, 0x600000, RZ, 0xc0, !PT ;  /* 0x0060000020207812 */ /* 0x000fe200078ec0ff */
[----:B------:R-:W-:Y:S01]  /*5870*/  IMAD.U32 R74, RZ, RZ, UR4 ;  /* 0x00000004ff4a7e24 */ /* 0x000fe2000f8e00ff */
[----:B------:R-:W-:Y:S01]  /*5880*/  LOP3.LUT R71, R71, R0, RZ, 0xfc, !PT ;  /* 0x0000000047477212 */ /* 0x000fe200078efcff */
[----:B------:R-:W1:Y:S01]  /*5890*/  LDCU.64 UR54, c[0x0][0x348] ;  /* 0x00006900ff3677ac */ /* 0x000e620008000a00 */
[----:B------:R-:W-:Y:S02]  /*58a0*/  SEL R75, R75, 0xffffffe0, !P0 ;  /* 0xffffffe04b4b7807 */ /* 0x000fe40004000000 */
[----:B------:R-:W1:Y:S01]  /*58b0*/  LDC R27, c[0x0][0xb30] ;  /* 0x0002cc00ff1b7b82 */ /* 0x000e620000000800 */
[----:B------:R-:W1:Y:S01]  /*58c0*/  LDCU.64 UR36, c[0x0][0x888] ;  /* 0x00011100ff2477ac */ /* 0x000e620008000a00 */
[----:B------:R-:W1:Y:S06]  /*58d0*/  LDCU.64 UR38, c[0x0][0x890] ;  /* 0x00011200ff2677ac */ /* 0x000e6c0008000a00 */
[----:B------:R-:W1:Y:S01]  /*58e0*/  LDC.64 R56, c[0x0][0xb10] ;  /* 0x0002c400ff387b82 */ /* 0x000e620000000a00 */
[----:B------:R-:W1:Y:S01]  /*58f0*/  LDCU.64 UR46, c[0x0][0xa90] ;  /* 0x00015200ff2e77ac */ /* 0x000e620008000a00 */
[----:B------:R-:W-:Y:S01]  /*5900*/  UMOV UR52, URZ ;  /* 0x000000ff00347c82 */ /* 0x000fe20008000000 */
[----:B------:R-:W-:-:S05]  /*5910*/  UMOV UR56, URZ ;  /* 0x000000ff00387c82 */ /* 0x000fca0008000000 */
[----:B------:R-:W1:Y:S08]  /*5920*/  LDC.64 R24, c[0x0][0xb18] ;  /* 0x0002c600ff187b82 */ /* 0x000e700000000a00 */
[----:B------:R-:W1:Y:S08]  /*5930*/  LDC.64 R22, c[0x0][0xb28] ;  /* 0x0002ca00ff167b82 */ /* 0x000e700000000a00 */
[----:B------:R-:W1:Y:S01]  /*5940*/  LDC.64 R54, c[0x0][0x8b0] ;  /* 0x00022c00ff367b82 */ /* 0x000e620000000a00 */
[C---:B----4-:R-:W-:Y:S01]  /*5950*/  VIADD R3, R2.reuse, 0x80 ;  /* 0x0000008002037836 */ /* 0x050fe20000000000 */
[----:B------:R-:W-:-:S04]  /*5960*/  LOP3.LUT R2, R2, 0xffff, RZ, 0xc0, !PT ;  /* 0x0000ffff02027812 */ /* 0x000fc800078ec0ff */
[----:B------:R-:W-:Y:S02]  /*5970*/  LOP3.LUT R3, R3, 0xffff, RZ, 0xc0, !PT ;  /* 0x0000ffff03037812 */ /* 0x000fe400078ec0ff */
[----:B------:R-:W4:Y:S03]  /*5980*/  LDC.64 R52, c[0x0][0x8a8] ;  /* 0x00022a00ff347b82 */ /* 0x000f260000000a00 */
[----:B------:R1:W-:Y:S05]  /*5990*/  STL.64 [R1], R2 ;  /* 0x0000000201007387 */ /* 0x0003ea0000100a00 */
[----:B------:R-:W1:Y:S08]  /*59a0*/  LDC.64 R60, c[0x0][0xa80] ;  /* 0x0002a000ff3c7b82 */ /* 0x000e700000000a00 */
[----:B------:R-:W1:Y:S08]  /*59b0*/  LDC.64 R58, c[0x0][0xa88] ;  /* 0x0002a200ff3a7b82 */ /* 0x000e700000000a00 */
[----:B--23--:R-:W1:Y:S02]  /*59c0*/  LDC R66, c[0x0][0x374] ;  /* 0x0000dd00ff427b82 */ /* 0x00ce640000000800 */
.L_x_139:
[----:B-12---:R-:W-:Y:S04]  /*59d0*/  SHF.L.U32 R3, R68, 0x1f, RZ ;  /* 0x0000001f44037819 */ /* 0x006fe800000006ff */
[----:B------:R-:W1:Y:S02]  /*59e0*/  SYNCS.PHASECHK.TRANS64.TRYWAIT P0, [UR50+0x160], R3 ;  /* 0x00016003ff0075a7 */ /* 0x000e640008001132 */
[----:B-1-3--:R-:W-:Y:S05]  /*59f0*/  @!P0 BRA `(.L_x_96) ;  /* 0x0000003c00a08947 */ /* 0x00afea0003800000 */
.L_x_211:
[----:B------:R-:W2:Y:S01]  /*5a00*/  LDC.64 R12, c[0x0][0xb10] ;  /* 0x0002c400ff0c7b82 */ /* 0x000ea20000000a00 */
[----:B------:R-:W3:Y:S01]  /*5a10*/  LDS.128 R36, [UR50+0x1a0] ;  /* 0x0001a032ff247984 */ /* 0x000ee20008000c00 */
[----:B------:R-:W-:Y:S01]  /*5a20*/  UIADD3 UR4, UPT, UPT, UR50, 0x168, URZ ;  /* 0x0000016832047890 */ /* 0x000fe2000fffe0ff */
[----:B-1----:R-:W-:Y:S01]  /*5a30*/  IMAD R0, R30, 0x4, R1 ;  /* 0x000000041e007824 */ /* 0x002fe200078e0201 */
[----:B------:R-:W-:Y:S04]  /*5a40*/  ISETP.NE.AND P1, PT, R27, 0x1, PT ;  /* 0x000000011b00780c */ /* 0x000fe80003f25270 */
[----:B------:R-:W1:Y:S01]  /*5a50*/  LDC.64 R10, c[0x0][0xb18] ;  /* 0x0002c600ff0a7b82 */ /* 0x000e620000000a00 */
[----:B------:R-:W-:Y:S01]  /*5a60*/  UPRMT UR4, URZ, 0x654, UR4 ;  /* 0x00000654ff047896 */ /* 0x000fe20008000004 */
[----:B------:R-:W-:Y:S01]  /*5a70*/  ISETP.GE.AND P0, PT, R26, 0x1, PT ;  /* 0x000000011a00780c */ /* 0x000fe20003f06270 */
[----:B------:R-:W-:Y:S01]  /*5a80*/  @!PT LDS RZ, [RZ] ;  /* 0x00000000fffff984 */ /* 0x000fe20000000800 */
[----:B------:R-:W-:Y:S01]  /*5a90*/  @!PT LDS RZ, [RZ] ;  /* 0x00000000fffff984 */ /* 0x000fe20000000800 */
[----:B------:R-:W-:Y:S01]  /*5aa0*/  @!PT LDS RZ, [RZ] ;  /* 0x00000000fffff984 */ /* 0x000fe20000000800 */
[----:B------:R-:W-:Y:S01]  /*5ab0*/  @!PT LDS RZ, [RZ] ;  /* 0x00000000fffff984 */ /* 0x000fe20000000800 */
[----:B------:R4:W-:Y:S06]  /*5ac0*/  MEMBAR.ALL.CTA ;  /* 0x0000000000007992 */ /* 0x0009ec0000008000 */
[----:B----4-:R-:W4:Y:S01]  /*5ad0*/  FENCE.VIEW.ASYNC.S ;  /* 0x00000000000073c6 */ /* 0x010f220000000000 */
[----:B------:R-:W1:Y:S08]  /*5ae0*/  @!P1 LDC R14, c[0x0][0xb20] ;  /* 0x0002c800ff0e9b82 */ /* 0x000e700000000800 */
[----:B------:R-:W1:Y:S01]  /*5af0*/  @!P1 LDC R9, c[0x0][0xb0c] ;  /* 0x0002c300ff099b82 */ /* 0x000e620000000800 */
[----:B----4-:R-:W-:Y:S01]  /*5b00*/  SYNCS.ARRIVE.TRANS64.RED.A1T0 RZ, [UR4], RZ ;  /* 0x000000ffffff79a7 */ /* 0x010fe20008100404 */
[----:B------:R4:W5:Y:S01]  /*5b10*/  LDL R17, [R0] ;  /* 0x0000000000117983 */ /* 0x0009620000100800 */
[----:B---3--:R-:W-:Y:S04]  /*5b20*/  LOP3.LUT P4, RZ, R38, 0x1, RZ, 0xc0, !PT ;  /* 0x0000000126ff7812 */ /* 0x008fe8000788c0ff */
[----:B------:R-:W-:Y:S09]  /*5b30*/  P2R R76, PR, RZ, 0x10 ;  /* 0x00000010ff4c7803 */ /* 0x000ff20000000000 */
[----:B------:R-:W-:Y:S02]  /*5b40*/  @P4 MOV R31, R36 ;  /* 0x00000024001f4202 */ /* 0x000fe40000000f00 */
[----:B------:R-:W-:Y:S01]  /*5b50*/  @P4 LOP3.LUT R29, R37, 0xffff, RZ, 0xc0, !PT ;  /* 0x0000ffff251d4812 */ /* 0x000fe200078ec0ff */
[----:B--2-4-:R-:W-:Y:S06]  /*5b60*/  @!P0 BRA `(.L_x_97) ;  /* 0x0000000000a48947 */ /* 0x014fec0003800000 */
[----:B------:R-:W-:Y:S01]  /*5b70*/  IMAD.HI.U32 R20, R66, R25, RZ ;  /* 0x0000001942147227 */ /* 0x000fe200078e00ff */
[----:B------:R-:W-:Y:S02]  /*5b80*/  ISETP.NE.AND P0, PT, R24, 0x1, PT ;  /* 0x000000011800780c */ /* 0x000fe40003f05270 */
[----:B------:R-:W-:Y:S01]  /*5b90*/  ISETP.NE.AND P2, PT, R26, 0x1, PT ;  /* 0x000000011a00780c */ /* 0x000fe20003f45270 */
[-C--:B------:R-:W-:Y:S01]  /*5ba0*/  IMAD.HI.U32 R18, R67, R56.reuse, RZ ;  /* 0x0000003843127227 */ /* 0x080fe200078e00ff */
[----:B------:R-:W-:Y:S02]  /*5bb0*/  SHF.R.U32.HI R21, RZ, R65, R20 ;  /* 0x00000041ff157219 */ /* 0x000fe40000011614 */
[----:B------:R-:W-:Y:S01]  /*5bc0*/  ISETP.NE.AND P3, PT, R28, 0x1, PT ;  /* 0x000000011c00780c */ /* 0x000fe20003f65270 */
[----:B------:R-:W-:Y:S01]  /*5bd0*/  IMAD.HI.U32 R40, R29, R25, RZ ;  /* 0x000000191d287227 */ /* 0x000fe200078e00ff */
[----:B------:R-:W-:Y:S02]  /*5be0*/  SHF.R.U32.HI R18, RZ, R57, R18 ;  /* 0x00000039ff127219 */ /* 0x000fe40000011612 */
[----:B------:R-:W-:Y:S01]  /*5bf0*/  SEL R3, R66, R21, !P0 ;  /* 0x0000001542037207 */ /* 0x000fe20004000000 */
[----:B------:R-:W-:Y:S01]  /*5c00*/  IMAD.HI.U32 R34, R31, R56, RZ ;  /* 0x000000381f227227 */ /* 0x000fe200078e00ff */
[----:B------:R-:W-:Y:S03]  /*5c10*/  SEL R7, R67, R18, !P3 ;  /* 0x0000001243077207 */ /* 0x000fe60005800000 */
[-C--:B------:R-:W-:Y:S01]  /*5c20*/  IMAD.HI.U32 R18, R3, R22.reuse, RZ ;  /* 0x0000001603127227 */ /* 0x080fe200078e00ff */
[----:B------:R-:W-:Y:S03]  /*5c30*/  SHF.R.U32.HI R34, RZ, R57, R34 ;  /* 0x00000039ff227219 */ /* 0x000fe60000011622 */
[----:B------:R-:W-:Y:S01]  /*5c40*/  IMAD.HI.U32 R20, R7, R22, RZ ;  /* 0x0000001607147227 */ /* 0x000fe200078e00ff */
[----:B------:R-:W-:Y:S02]  /*5c50*/  @P2 SHF.R.U32.HI R3, RZ, R23, R18 ;  /* 0x00000017ff032219 */ /* 0x000fe40000011612 */
[----:B------:R-:W-:Y:S02]  /*5c60*/  SHF.R.U32.HI R18, RZ, R65, R40 ;  /* 0x00000041ff127219 */ /* 0x000fe40000011628 */
[----:B------:R-:W-:Y:S01]  /*5c70*/  @P2 SHF.R.U32.HI R7, RZ, R23, R20 ;  /* 0x00000017ff072219 */ /* 0x000fe20000011614 */
[C---:B------:R-:W-:Y:S01]  /*5c80*/  IMAD R2, R26.reuse, R3, RZ ;  /* 0x000000031a027224 */ /* 0x040fe200078e02ff */
[----:B------:R-:W-:Y:S02]  /*5c90*/  SEL R5, R29, R18, !P0 ;  /* 0x000000121d057207 */ /* 0x000fe40004000000 */
[----:B------:R-:W-:Y:S01]  /*5ca0*/  SEL R3, R31, R34, !P3 ;  /* 0x000000221f037207 */ /* 0x000fe20005800000 */
[----:B------:R-:W-:Y:S01]  /*5cb0*/  IMAD R4, R26, R7, RZ ;  /* 0x000000071a047224 */ /* 0x000fe200078e02ff */
[C---:B------:R-:W-:Y:S01]  /*5cc0*/  ISETP.GE.AND P0, PT, R5.reuse, R2, PT ;  /* 0x000000020500720c */ /* 0x040fe20003f06270 */
[----:B------:R-:W-:Y:S03]  /*5cd0*/  IMAD.HI.U32 R6, R5, R22, RZ ;  /* 0x0000001605067227 */ /* 0x000fe600078e00ff */
[----:B------:R-:W-:Y:S01]  /*5ce0*/  ISETP.GE.OR P0, PT, R3, R4, P0 ;  /* 0x000000040300720c */ /* 0x000fe20000706670 */
[----:B------:R-:W-:Y:S01]  /*5cf0*/  IMAD.MOV R4, RZ, RZ, -R3 ;  /* 0x000000ffff047224 */ /* 0x000fe200078e0a03 */
[-C--:B------:R-:W-:Y:S03]  /*5d00*/  SHF.R.U32.HI R6, RZ, R23.reuse, R6 ;  /* 0x00000017ff067219 */ /* 0x080fe60000011606 */
[----:B------:R-:W-:Y:S01]  /*5d10*/  IMAD R31, R28, R4, R31 ;  /* 0x000000041c1f7224 */ /* 0x000fe200078e021f */
[----:B------:R-:W-:Y:S05]  /*5d20*/  SEL R15, R5, R6, !P2 ;  /* 0x00000006050f7207 */ /* 0x000fea0005000000 */
[----:B------:R-:W-:Y:S02]  /*5d30*/  IMAD.MOV R6, RZ, RZ, -R15 ;  /* 0x000000ffff067224 */ /* 0x000fe400078e0a0f */
[C---:B------:R-:W-:Y:S04]  /*5d40*/  @!P0 IMAD.HI.U32 R2, R3.reuse, R22, RZ ;  /* 0x0000001603028227 */ /* 0x040fe800078e00ff */
[----:B------:R-:W-:Y:S01]  /*5d50*/  IMAD R6, R26, R6, R5 ;  /* 0x000000061a067224 */ /* 0x000fe200078e0205 */
[----:B------:R-:W-:Y:S04]  /*5d60*/  @!P0 SHF.R.U32.HI R2, RZ, R23, R2 ;  /* 0x00000017ff028219 */ /* 0x000fe80000011602 */
[----:B------:R-:W-:Y:S02]  /*5d70*/  @!P0 SEL R0, R3, R2, !P2 ;  /* 0x0000000203008207 */ /* 0x000fe40005000000 */
[----:B------:R-:W-:Y:S02]  /*5d80*/  IADD3 R2, PT, PT, -R5, RZ, RZ ;  /* 0x000000ff05027210 */ /* 0x000fe40007ffe1ff */
[----:B------:R-:W-:Y:S01]  /*5d90*/  @!P0 IADD3 R8, PT, PT, R15, -R0, RZ ;  /* 0x800000000f088210 */ /* 0x000fe20007ffe0ff */
[----:B------:R-:W-:Y:S02]  /*5da0*/  @!P0 IMAD R0, R7, R6, R0 ;  /* 0x0000000607008224 */ /* 0x000fe400078e0200 */
[----:B------:R-:W-:Y:S02]  /*5db0*/  IMAD R29, R24, R2, R29 ;  /* 0x00000002181d7224 */ /* 0x000fe400078e021d */
[----:B------:R-:W-:Y:S02]  /*5dc0*/  @!P0 IMAD R5, R8, R26, R3 ;  /* 0x0000001a08058224 */ /* 0x000fe400078e0203 */
[----:B------:R-:W-:Y:S04]  /*5dd0*/  @!P0 IMAD.MOV.U32 R3, RZ, RZ, R0 ;  /* 0x000000ffff038224 */ /* 0x000fe800078e0000 */
[----:B------:R-:W-:Y:S02]  /*5de0*/  IMAD R31, R3, R28, R31 ;  /* 0x0000001c031f7224 */ /* 0x000fe400078e021f */
[----:B------:R-:W-:Y:S07]  /*5df0*/  IMAD R29, R5, R24, R29 ;  /* 0x00000018051d7224 */ /* 0x000fee00078e021d */
.L_x_97:
[----:B-1----:R-:W-:Y:S01]  /*5e00*/  @!P1 ISETP.NE.AND P0, PT, R10, 0x1, PT ;  /* 0x000000010a00980c */ /* 0x002fe20003f05270 */
[----:B------:R-:W-:Y:S01]  /*5e10*/  @!P1 IMAD.HI.U32 R3, R29, R11, RZ ;  /* 0x0000000b1d039227 */ /* 0x000fe200078e00ff */
[----:B------:R-:W-:Y:S01]  /*5e20*/  R2UR UR41, R16 ;  /* 0x00000000102972ca */ /* 0x000fe200000e0000 */
[----:B------:R-:W-:Y:S01]  /*5e30*/  BSSY.RECONVERGENT B6, `(.L_x_98) ;  /* 0x000002f000067945 */ /* 0x000fe20003800200 */
[----:B------:R-:W-:Y:S01]  /*5e40*/  @!P1 ISETP.NE.AND P2, PT, R9, 0x1, PT ;  /* 0x000000010900980c */ /* 0x000fe20003f45270 */
[----:B------:R-:W-:Y:S01]  /*5e50*/  @!P1 IMAD.HI.U32 R0, R31, R12, RZ ;  /* 0x0000000c1f009227 */ /* 0x000fe200078e00ff */
[----:B------:R-:W-:Y:S02]  /*5e60*/  @!P1 SHF.R.U32.HI R2, RZ, R14, R3 ;  /* 0x0000000eff029219 */ /* 0x000fe40000011603 */
[----:B------:R-:W-:Y:S02]  /*5e70*/  @P4 SHF.R.U32.HI R36, RZ, 0x10, R37 ;  /* 0x00000010ff244819 */ /* 0x000fe40000011625 */
[----:B------:R-:W-:Y:S02]  /*5e80*/  @!P1 SEL R2, R29, R2, !P0 ;  /* 0x000000021d029207 */ /* 0x000fe40004000000 */
[----:B------:R-:W-:Y:S02]  /*5e90*/  @!P1 SHF.R.U32.HI R0, RZ, R13, R0 ;  /* 0x0000000dff009219 */ /* 0x000fe40000011600 */
[----:B------:R-:W-:Y:S01]  /*5ea0*/  LOP3.LUT P0, RZ, R74, 0x1b0, RZ, 0xc0, !PT ;  /* 0x000001b04aff7812 */ /* 0x000fe2000780c0ff */
[----:B------:R-:W-:Y:S01]  /*5eb0*/  USHF.L.U32 UR41, UR41, 0x7, URZ ;  /* 0x0000000729297899 */ /* 0x000fe200080006ff */
[----:B------:R-:W-:Y:S02]  /*5ec0*/  @!P1 SEL R3, R31, R0, !P2 ;  /* 0x000000001f039207 */ /* 0x000fe40005000000 */
[----:B------:R-:W-:Y:S03]  /*5ed0*/  @P4 R2UR UR51, R36 ;  /* 0x00000000243342ca */ /* 0x000fe600000e0000 */
[----:B------:R-:W-:Y:S02]  /*5ee0*/  @!P1 IMAD.IADD R0, R2, 0x1, -R3 ;  /* 0x0000000102009824 */ /* 0x000fe400078e0a03 */
[----:B------:R-:W-:Y:S02]  /*5ef0*/  @!P1 IMAD.IADD R2, R3, 0x1, -R2 ;  /* 0x0000000103029824 */ /* 0x000fe400078e0a02 */
[----:B------:R-:W-:Y:S02]  /*5f00*/  @!P1 IMAD R31, R0, R9, R31 ;  /* 0x00000009001f9224 */ /* 0x000fe400078e021f */
[----:B------:R-:W-:Y:S01]  /*5f10*/  @!P1 IMAD R29, R2, R10, R29 ;  /* 0x0000000a021d9224 */ /* 0x000fe200078e021d */
[----:B------:R-:W-:Y:S06]  /*5f20*/  @!P0 BRA `(.L_x_99) ;  /* 0x00000000007c8947 */ /* 0x000fec0003800000 */
[----:B------:R-:W1:Y:S01]  /*5f30*/  LDCU.64 UR8, c[0x4][0x80] ;  /* 0x01001000ff0877ac */ /* 0x000e620008000a00 */
[----:B------:R-:W-:Y:S01]  /*5f40*/  MOV R2, 0x0 ;  /* 0x0000000000027802 */ /* 0x000fe20000000f00 */
[----:B------:R-:W-:Y:S02]  /*5f50*/  HFMA2 R12, -RZ, RZ, 0, 5.9604644775390625e-08 ;  /* 0x00000001ff0c7431 */ /* 0x000fe400000001ff */
[----:B------:R-:W-:Y:S01]  /*5f60*/  IMAD.MOV.U32 R8, RZ, RZ, 0x70 ;  /* 0x00000070ff087424 */ /* 0x000fe200078e00ff */
[----:B------:R2:W3:Y:S01]  /*5f70*/  LDC.64 R14, c[0x4][R2] ;  /* 0x01000000020e7b82 */ /* 0x0004e20000000a00 */
[----:B------:R-:W4:Y:S01]  /*5f80*/  LDCU.64 UR6, c[0x4][0x88] ;  /* 0x01001100ff0677ac */ /* 0x000f220008000a00 */
[----:B------:R-:W-:Y:S01]  /*5f90*/  IMAD.MOV.U32 R13, RZ, RZ, RZ ;  /* 0x000000ffff0d7224 */ /* 0x000fe200078e00ff */
[----:B------:R-:W2:Y:S01]  /*5fa0*/  LDCU.64 UR4, c[0x4][0x8] ;  /* 0x01000100ff0477ac */ /* 0x000ea20008000a00 */
[----:B-1----:R-:W-:Y:S01]  /*5fb0*/  MOV R5, UR9 ;  /* 0x0000000900057c02 */ /* 0x002fe20008000f00 */
[----:B------:R-:W-:Y:S01]  /*5fc0*/  IMAD.U32 R4, RZ, RZ, UR8 ;  /* 0x00000008ff047e24 */ /* 0x000fe2000f8e00ff */
[----:B----4-:R-:W-:Y:S01]  /*5fd0*/  MOV R7, UR7 ;  /* 0x0000000700077c02 */ /* 0x010fe20008000f00 */
[----:B------:R-:W-:Y:S01]  /*5fe0*/  IMAD.U32 R6, RZ, RZ, UR6 ;  /* 0x00000006ff067e24 */ /* 0x000fe2000f8e00ff */
[----:B--2---:R-:W-:Y:S01]  /*5ff0*/  MOV R11, UR5 ;  /* 0x00000005000b7c02 */ /* 0x004fe20008000f00 */
[----:B------:R-:W-:Y:S02]  /*6000*/  IMAD.U32 R10, RZ, RZ, UR4 ;  /* 0x00000004ff0a7e24 */ /* 0x000fe4000f8e00ff */
[----:B------:R-:W-:Y:S07]  /*6010*/  LEPC R20, `(.L_x_100) ;  /* 0x000000001014794e */ /* 0x000fee0000000000 */
[----:B---3-5:R-:W-:Y:S05]  /*6020*/  CALL.ABS.NOINC R14 ;  /* 0x000000000e007343 */ /* 0x028fea0003c00000 */
.L_x_100:
[----:B------:R-:W1:Y:S01]  /*6030*/  LDCU.64 UR8, c[0x4][0x80] ;  /* 0x01001000ff0877ac */ /* 0x000e620008000a00 */
[----:B------:R-:W2:Y:S01]  /*6040*/  LDC.64 R2, c[0x4][R2] ;  /* 0x0100000002027b82 */ /* 0x000ea20000000a00 */
[----:B------:R-:W-:Y:S02]  /*6050*/  HFMA2 R12, -RZ, RZ, 0, 5.9604644775390625e-08 ;  /* 0x00000001ff0c7431 */ /* 0x000fe400000001ff */
[----:B------:R-:W-:Y:S02]  /*6060*/  IMAD.MOV.U32 R8, RZ, RZ, 0x70 ;  /* 0x00000070ff087424 */ /* 0x000fe400078e00ff */
[----:B------:R-:W-:Y:S01]  /*6070*/  IMAD.MOV.U32 R13, RZ, RZ, RZ ;  /* 0x000000ffff0d7224 */ /* 0x000fe200078e00ff */
[----:B------:R-:W3:Y:S01]  /*6080*/  LDCU.64 UR6, c[0x4][0x88] ;  /* 0x01001100ff0677ac */ /* 0x000ee20008000a00 */
[----:B------:R-:W4:Y:S01]  /*6090*/  LDCU.64 UR4, c[0x4][0x8] ;  /* 0x01000100ff0477ac */ /* 0x000f220008000a00 */
[----:B-1----:R-:W-:Y:S02]  /*60a0*/  MOV R4, UR8 ;  /* 0x0000000800047c02 */ /* 0x002fe40008000f00 */
[----:B------:R-:W-:Y:S02]  /*60b0*/  MOV R5, UR9 ;  /* 0x0000000900057c02 */ /* 0x000fe40008000f00 */
[----:B---3--:R-:W-:Y:S01]  /*60c0*/  MOV R7, UR7 ;  /* 0x0000000700077c02 */ /* 0x008fe20008000f00 */
[----:B------:R-:W-:Y:S01]  /*60d0*/  IMAD.U32 R6, RZ, RZ, UR6 ;  /* 0x00000006ff067e24 */ /* 0x000fe2000f8e00ff */
[----:B----4-:R-:W-:Y:S01]  /*60e0*/  MOV R11, UR5 ;  /* 0x00000005000b7c02 */ /* 0x010fe20008000f00 */
[----:B------:R-:W-:Y:S02]  /*60f0*/  IMAD.U32 R10, RZ, RZ, UR4 ;  /* 0x00000004ff0a7e24 */ /* 0x000fe4000f8e00ff */
[----:B------:R-:W-:Y:S07]  /*6100*/  LEPC R20, `(.L_x_99) ;  /* 0x000000001014794e */ /* 0x000fee0000000000 */
[----:B--2---:R-:W-:Y:S05]  /*6110*/  CALL.ABS.NOINC R2 ;  /* 0x0000000002007343 */ /* 0x004fea0003c00000 */
.L_x_99:
[----:B------:R-:W-:Y:S05]  /*6120*/  BSYNC.RECONVERGENT B6 ;  /* 0x0000000000067941 */ /* 0x000fea0003800200 */
.L_x_98:
[----:B------:R-:W-:Y:S01]  /*6130*/  ISETP.NE.U32.AND P4, PT, R54, RZ, PT ;  /* 0x000000ff3600720c */ /* 0x000fe20003f85070 */
[----:B------:R-:W-:Y:S01]  /*6140*/  UISETP.NE.AND UP2, UPT, UR53, URZ, UPT ;  /* 0x000000ff3500728c */ /* 0x000fe2000bf45270 */
[----:B------:R-:W-:Y:S01]  /*6150*/  ISETP.NE.U32.AND P2, PT, RZ, UR36, PT ;  /* 0x00000024ff007c0c */ /* 0x000fe2000bf45070 */
[----:B------:R-:W-:Y:S01]  /*6160*/  UISETP.NE.U32.AND UP1, UPT, UR38, URZ, UPT ;  /* 0x000000ff2600728c */ /* 0x000fe2000bf25070 */
[----:B------:R-:W-:Y:S01]  /*6170*/  ISETP.NE.AND.EX P4, PT, R55, RZ, PT, P4 ;  /* 0x000000ff3700720c */ /* 0x000fe20003f85340 */
[----:B------:R-:W-:Y:S01]  /*6180*/  UPLOP3.LUT UP0, UPT, UPT, UPT, UPT, 0x40, 0x4 ;  /* 0x000000000004789c */ /* 0x000fe20003f0e870 */
[----:B------:R-:W-:Y:S01]  /*6190*/  ISETP.NE.AND.EX P2, PT, RZ, UR37, PT, P2 ;  /* 0x00000025ff007c0c */ /* 0x000fe2000bf45320 */
[----:B------:R-:W-:Y:S01]  /*61a0*/  UISETP.NE.AND.EX UP1, UPT, UR39, URZ, UPT, UP1 ;  /* 0x000000ff2700728c */ /* 0x000fe2000bf25310 */
[----:B------:R-:W-:Y:S04]  /*61b0*/  PLOP3.LUT P1, PT, PT, PT, UP2, 0x80, 0x8 ;  /* 0x000000000008781c */ /* 0x000fe80003f2f028 */
[----:B------:R-:W-:Y:S06]  /*61c0*/  @UP2 UPLOP3.LUT UP0, UPT, UPT, UPT, UP1, 0x80, 0x8 ;  /* 0x000000000008289c */ /* 0x000fec0003f0f010 */
[----:B------:R-:W-:Y:S01]  /*61d0*/  PLOP3.LUT P0, PT, PT, PT, UP0, 0x80, 0x8 ;  /* 0x000000000008781c */ /* 0x000fe20003f0f008 */
[----:B------:R-:W-:Y:S01]  /*61e0*/  @!UPT UIADD3 URZ, UPT, UPT, URZ, URZ, URZ ;  /* 0x000000fffffff290 */ /* 0x000fe2000fffe0ff */
[----:B------:R-:W-:Y:S11]  /*61f0*/  BRA.U !UP1, `(.L_x_101) ;  /* 0x0000000109387547 */ /* 0x000ff6000b800000 */
[----:B------:R-:W-:Y:S01]  /*6200*/  UISETP.NE.U32.AND UP0, UPT, UR36, URZ, UPT ;  /* 0x000000ff2400728c */ /* 0x000fe2000bf05070 */
[----:B------:R-:W-:Y:S02]  /*6210*/  HFMA2 R0, -RZ, RZ, 0, 5.9604644775390625e-08 ;  /* 0x00000001ff007431 */ /* 0x000fe400000001ff */
[----:B------:R-:W-:Y:S01]  /*6220*/  IMAD.MOV.U32 R63, RZ, RZ, 0x1 ;  /* 0x00000001ff3f7424 */ /* 0x000fe200078e00ff */
[----:B------:R-:W-:Y:S06]  /*6230*/  UISETP.NE.AND.EX UP0, UPT, UR37, URZ, UPT, UP0 ;  /* 0x000000ff2500728c */ /* 0x000fec000bf05300 */
[----:B------:R-:W-:Y:S05]  /*6240*/  PLOP3.LUT P3, PT, PT, PT, UP0, 0x80, 0x8 ;  /* 0x000000000008781c */ /* 0x000fea0003f6f008 */
[----:B------:R-:W1:Y:S01]  /*6250*/  @UP0 LDCU.64 UR6, c[0x0][0x888] ;  /* 0x00011100ff0607ac */ /* 0x000e620008000a00 */
[----:B------:R-:W-:Y:S07]  /*6260*/  @UP0 UIMAD UR4, UR57, UR38, URZ ;  /* 0x00000026390402a4 */ /* 0x000fee000f8e02ff */
[----:B------:R-:W-:Y:S01]  /*6270*/  @!P3 PRMT R63, R0, 0x7610, R63 ;  /* 0x00007610003fb816 */ /* 0x000fe2000000003f */
[----:B-1----:R-:W-:Y:S03]  /*6280*/  @UP0 UIMAD.WIDE UR6, UR4, 0x4, UR6 ;  /* 0x00000004040608a5 */ /* 0x002fe6000f8e0206 */
[----:B------:R-:W1:Y:S03]  /*6290*/  @!UP0 LDCU UR4, c[0x0][0x880] ;  /* 0x00011000ff0487ac */ /* 0x000e660008000800 */
[----:B------:R-:W-:Y:S01]  /*62a0*/  IMAD.U32 R2, RZ, RZ, UR6 ;  /* 0x00000006ff027e24 */ /* 0x000fe2000f8e00ff */
[----:B------:R-:W-:Y:S05]  /*62b0*/  MOV R3, UR7 ;  /* 0x0000000700037c02 */ /* 0x000fea0008000f00 */
[----:B-----5:R2:W5:Y:S02]  /*62c0*/  @P3 LDG.E R35, desc[UR48][R2.64] ;  /* 0x0000003002233981 */ /* 0x020564000c1e1900 */
[----:B-12---:R-:W-:Y:S02]  /*62d0*/  @!P3 IMAD.U32 R35, RZ, RZ, UR4 ;  /* 0x00000004ff23be24 */ /* 0x006fe4000f8e00ff */
.L_x_101:
[----:B------:R-:W-:Y:S05]  /*62e0*/  @!P4 BRA `(.L_x_102) ;  /* 0x000000000020c947 */ /* 0x000fea0003800000 */
[----:B------:R-:W-:Y:S04]  /*62f0*/  ISETP.NE.U32.AND P3, PT, R52, RZ, PT ;  /* 0x000000ff3400720c */ /* 0x000fe80003f65070 */
[----:B------:R-:W-:Y:S11]  /*6300*/  ISETP.NE.AND.EX P3, PT, R53, RZ, PT, P3 ;  /* 0x000000ff3500720c */ /* 0x000ff60003f65330 */
[----:B------:R-:W-:Y:S02]  /*6310*/  @!UPT UIADD3 URZ, UPT, UPT, URZ, URZ, URZ ;  /* 0x000000fffffff290 */ /* 0x000fe4000fffe0ff */
[----:B------:R-:W1:Y:S01]  /*6320*/  @P3 LDC.64 R2, c[0x0][0x8a8] ;  /* 0x00022a00ff023b82 */ /* 0x000e620000000a00 */
[----:B------:R-:W-:Y:S04]  /*6330*/  @P3 IMAD R0, R54, UR57, RZ ;  /* 0x0000003936003c24 */ /* 0x000fe8000f8e02ff */
[----:B-1----:R-:W-:Y:S05]  /*6340*/  @P3 IMAD.WIDE R2, R0, 0x4, R2 ;  /* 0x0000000400023825 */ /* 0x002fea00078e0202 */
[----:B-----5:R1:W5:Y:S02]  /*6350*/  @P3 LDG.E R33, desc[UR48][R2.64] ;  /* 0x0000003002213981 */ /* 0x020364000c1e1900 */
[----:B-1----:R-:W2:Y:S02]  /*6360*/  @!P3 LDC R33, c[0x0][0x8a0] ;  /* 0x00022800ff21bb82 */ /* 0x002ea40000000800 */
.L_x_102:
[----:B-----5:R-:W-:Y:S01]  /*6370*/  FSETP.NEU.AND P3, PT, R35, RZ, PT ;  /* 0x000000ff2300720b */ /* 0x020fe20003f6d000 */
[----:B------:R-:W-:Y:S01]  /*6380*/  IMAD.SHL.U32 R79, R19, 0x40, RZ ;  /* 0x00000040134f7824 */ /* 0x000fe200078e00ff */
[----:B------:R-:W-:Y:S01]  /*6390*/  SEL R3, RZ, 0xffffffff, P2 ;  /* 0xffffffffff037807 */ /* 0x000fe20001000000 */
[----:B------:R-:W-:Y:S01]  /*63a0*/  IMAD.SHL.U32 R86, R71, 0x2, RZ ;  /* 0x0000000247567824 */ /* 0x000fe200078e00ff */
[----:B------:R-:W-:Y:S01]  /*63b0*/  @P1 LOP3.LUT P2, RZ, R63, 0xff, RZ, 0xc0, !PT ;  /* 0x000000ff3fff1812 */ /* 0x000fe2000784c0ff */
[----:B------:R-:W-:Y:S01]  /*63c0*/  IMAD.HI.U32 R5, R79, R61, RZ ;  /* 0x0000003d4f057227 */ /* 0x000fe200078e00ff */
[----:B------:R-:W-:Y:S01]  /*63d0*/  @P1 SEL R2, RZ, 0xffffffff, P3 ;  /* 0xffffffffff021807 */ /* 0x000fe20001800000 */
[----:B------:R-:W-:Y:S01]  /*63e0*/  BSSY B1, `(.L_x_103) ;  /* 0x0000039000017945 */ /* 0x000fe20003800000 */
[----:B------:R-:W-:Y:S01]  /*63f0*/  LOP3.LUT R70, R70, 0x1, RZ, 0x3c, !PT ;  /* 0x0000000146467812 */ /* 0x000fe200078e3cff */
[----:B------:R-:W-:Y:S01]  /*6400*/  VIADD R84, R86, UR50 ;  /* 0x0000003256547c36 */ /* 0x000fe20008000000 */
[----:B------:R-:W-:Y:S01]  /*6410*/  @P0 SEL R2, R3, R2, !P2 ;  /* 0x0000000203020207 */ /* 0x000fe20005000000 */
[----:B------:R-:W-:Y:S01]  /*6420*/  IMAD.MOV.U32 R85, RZ, RZ, 0x1 ;  /* 0x00000001ff557424 */ /* 0x000fe200078e00ff */
[----:B------:R-:W-:Y:S01]  /*6430*/  LEA R83, R30, UR50, 0x3 ;  /* 0x000000321e537c11 */ /* 0x000fe2000f8e18ff */
[----:B------:R-:W-:Y:S01]  /*6440*/  IMAD.IADD R34, R32, 0x1, R17 ;  /* 0x0000000120227824 */ /* 0x000fe200078e0211 */
[----:B------:R-:W-:Y:S01]  /*6450*/  @P1 LOP3.LUT R2, R2, 0x1, RZ, 0xc0, !PT ;  /* 0x0000000102021812 */ /* 0x000fe200078ec0ff */
[----:B------:R-:W-:Y:S01]  /*6460*/  IMAD.MOV.U32 R39, RZ, RZ, RZ ;  /* 0x000000ffff277224 */ /* 0x000fe200078e00ff */
[----:B------:R-:W-:Y:S02]  /*6470*/  SHF.L.U32 R0, R69, 0x1f, RZ ;  /* 0x0000001f45007819 */ /* 0x000fe400000006ff */
[----:B------:R-:W-:Y:S02]  /*6480*/  CS2R R50, SRZ ;  /* 0x0000000000327805 */ /* 0x000fe4000001ff00 */
[----:B------:R-:W-:Y:S02]  /*6490*/  ISETP.NE.U32.OR P5, PT, R2, 0x1, !P1 ;  /* 0x000000010200780c */ /* 0x000fe40004fa5470 */
[----:B------:R-:W-:Y:S02]  /*64a0*/  CS2R R48, SRZ ;  /* 0x0000000000307805 */ /* 0x000fe4000001ff00 */
[----:B------:R-:W-:Y:S02]  /*64b0*/  ISETP.NE.AND P2, PT, R60, 0x1, PT ;  /* 0x000000013c00780c */ /* 0x000fe40003f45270 */
[----:B------:R-:W-:Y:S02]  /*64c0*/  CS2R R42, SRZ ;  /* 0x00000000002a7805 */ /* 0x000fe4000001ff00 */
[----:B------:R-:W-:Y:S02]  /*64d0*/  SHF.R.U32.HI R2, RZ, R58, R5 ;  /* 0x0000003aff027219 */ /* 0x000fe40000011605 */
[----:B------:R-:W-:Y:S02]  /*64e0*/  CS2R R40, SRZ ;  /* 0x0000000000287805 */ /* 0x000fe4000001ff00 */
[----:B------:R-:W-:Y:S01]  /*64f0*/  ISETP.NE.AND P4, PT, R59, 0x1, PT ;  /* 0x000000013b00780c */ /* 0x000fe20003f85270 */
[----:B------:R-:W-:Y:S01]  /*6500*/  IMAD.IADD R82, R75, 0x1, R84 ;  /* 0x000000014b527824 */ /* 0x000fe200078e0254 */
[----:B------:R-:W-:Y:S02]  /*6510*/  SEL R77, R79, R2, !P2 ;  /* 0x000000024f4d7207 */ /* 0x000fe40005000000 */
[----:B------:R-:W-:Y:S02]  /*6520*/  PLOP3.LUT P2, PT, PT, PT, UP1, 0x80, 0x8 ;  /* 0x000000000008781c */ /* 0x000fe40003f4f018 */
[----:B------:R-:W-:Y:S01]  /*6530*/  SEL R2, RZ, 0xffffffff, P3 ;  /* 0xffffffffff027807 */ /* 0x000fe20001800000 */
[----:B------:R-:W-:Y:S01]  /*6540*/  IMAD.HI.U32 R78, R77, UR46, RZ ;  /* 0x0000002e4d4e7c27 */ /* 0x000fe2000f8e00ff */
[----:B------:R-:W-:Y:S02]  /*6550*/  @P5 SHF.L.U32 R6, R70, 0x1f, RZ ;  /* 0x0000001f46065819 */ /* 0x000fe400000006ff */
[----:B------:R-:W-:Y:S02]  /*6560*/  LOP3.LUT P3, R80, R63, 0xff, RZ, 0xc0, !PT ;  /* 0x000000ff3f507812 */ /* 0x000fe4000786c0ff */
[----:B------:R-:W1:Y:S01]  /*6570*/  @P5 SYNCS.PHASECHK.TRANS64.TRYWAIT P1, [UR50+0x110], R6 ;  /* 0x00011006ff0055a7 */ /* 0x000e620008021132 */
[----:B------:R-:W-:Y:S02]  /*6580*/  SHF.R.U32.HI R78, RZ, UR47, R78 ;  /* 0x0000002fff4e7c19 */ /* 0x000fe4000801164e */
[----:B------:R-:W-:Y:S02]  /*6590*/  P2R R81, PR, RZ, 0x20 ;  /* 0x00000020ff517803 */ /* 0x000fe40000000000 */
[----:B------:R-:W-:Y:S01]  /*65a0*/  @P2 SEL R2, R3, R2, !P3 ;  /* 0x0000000203022207 */ /* 0x000fe20005800000 */
[----:B------:R-:W-:Y:S01]  /*65b0*/  IMAD.MOV R3, RZ, RZ, -R77 ;  /* 0x000000ffff037224 */ /* 0x000fe200078e0a4d */
[----:B------:R-:W-:Y:S02]  /*65c0*/  SEL R78, R77, R78, !P4 ;  /* 0x0000004e4d4e7207 */ /* 0x000fe40006000000 */
[----:B------:R-:W-:Y:S01]  /*65d0*/  LOP3.LUT R2, R2, 0x1, RZ, 0xc0, !PT ;  /* 0x0000000102027812 */ /* 0x000fe200078ec0ff */
[----:B------:R-:W-:Y:S02]  /*65e0*/  IMAD R79, R60, R3, R79 ;  /* 0x000000033c4f7224 */ /* 0x000fe400078e024f */
[----:B------:R-:W-:Y:S01]  /*65f0*/  IMAD.MOV R4, RZ, RZ, -R78 ;  /* 0x000000ffff047224 */ /* 0x000fe200078e0a4e */
[----:B------:R-:W-:Y:S01]  /*6600*/  ISETP.NE.U32.AND P2, PT, R2, 0x1, PT ;  /* 0x000000010200780c */ /* 0x000fe20003f45070 */
[----:B------:R3:W4:Y:S03]  /*6610*/  SYNCS.PHASECHK.TRANS64.TRYWAIT P0, [R83+URZ+0x170], R0 ;  /* 0x00017000530075a7 */ /* 0x00072600080011ff */
[----:B------:R-:W-:Y:S01]  /*6620*/  P2R R87, PR, RZ, 0x4 ;  /* 0x00000004ff577803 */ /* 0x000fe20000000000 */
[----:B------:R-:W-:Y:S01]  /*6630*/  IMAD R77, R59, R4, R77 ;  /* 0x000000043b4d7224 */ /* 0x000fe200078e024d */
[----:B-1----:R-:W-:Y:S01]  /*6640*/  @P5 SEL R85, RZ, 0x1, !P1 ;  /* 0x00000001ff555807 */ /* 0x002fe20004800000 */
[----:B---3--:R-:W-:Y:S06]  /*6650*/  @!P5 BRA `(.L_x_104) ;  /* 0x000000000044d947 */ /* 0x008fec0003800000 */
[----:B------:R-:W-:Y:S01]  /*6660*/  IMAD.MOV.U32 R50, RZ, RZ, RZ ;  /* 0x000000ffff327224 */ /* 0x000fe200078e00ff */
[----:B------:R-:W-:Y:S01]  /*6670*/  ISETP.NE.AND P1, PT, R85, RZ, PT ;  /* 0x000000ff5500720c */ /* 0x000fe20003f25270 */
[----:B------:R-:W-:Y:S01]  /*6680*/  BSSY B0, `(.L_x_105) ;  /* 0x0000008000007945 */ /* 0x000fe20003800000 */
[----:B------:R-:W-:Y:S02]  /*6690*/  CS2R R42, SRZ ;  /* 0x00000000002a7805 */ /* 0x000fe4000001ff00 */
[----:B------:R-:W-:Y:S02]  /*66a0*/  CS2R R40, SRZ ;  /* 0x0000000000287805 */ /* 0x000fe4000001ff00 */
[----:B------:R-:W-:Y:S07]  /*66b0*/  CS2R R48, SRZ ;  /* 0x0000000000307805 */ /* 0x000fee000001ff00 */
[----:B------:R-:W-:Y:S05]  /*66c0*/  @P1 BRA `(.L_x_106) ;  /* 0x00000000000c1947 */ /* 0x000fea0003800000 */
[----:B------:R-:W-:Y:S04]  /*66d0*/  SHF.L.U32 R3, R70, 0x1f, RZ ;  /* 0x0000001f46037819 */ /* 0x000fe800000006ff */
[----:B------:R-:W1:Y:S02]  /*66e0*/  SYNCS.PHASECHK.TRANS64.TRYWAIT P1, [UR50+0x110], R3 ;  /* 0x00011003ff0075a7 */ /* 0x000e640008021132 */
[----:B-1----:R-:W-:Y:S05]  /*66f0*/  @!P1 BRA `(.L_x_107) ;  /* 0x0000003000789947 */ /* 0x002fea0003800000 */
.L_x_106:
[----:B------:R-:W-:Y:S05]  /*6700*/  BSYNC B0 ;  /* 0x0000000000007941 */ /* 0x000fea0003800000 */
.L_x_105:
[----:B------:R-:W-:Y:S01]  /*6710*/  ISETP.NE.AND P1, PT, R87, RZ, PT ;  /* 0x000000ff5700720c */ /* 0x000fe20003f25270 */
[----:B------:R-:W-:Y:S11]  /*6720*/  HFMA2 R39, -RZ, RZ, 0, 5.9604644775390625e-08 ;  /* 0x00000001ff277431 */ /* 0x000ff600000001ff */
[----:B------:R-:W-:Y:S01]  /*6730*/  @!UPT UIADD3 URZ, UPT, UPT, URZ, URZ, URZ ;  /* 0x000000fffffff290 */ /* 0x000fe2000fffe0ff */
[----:B------:R-:W-:Y:S05]  /*6740*/  @P1 WARPSYNC.ALL ;  /* 0x0000000000001948 */ /* 0x000fea0003800000 */
[----:B------:R3:W1:Y:S04]  /*6750*/  @P1 LDSM.16.M88.4 R40, [R86+UR50+0x200] ;  /* 0x000200325628183b */ /* 0x0006680008000200 */
[----:B------:R3:W1:Y:S02]  /*6760*/  @P1 LDSM.16.M88.4 R48, [R82+0x200] ;  /* 0x000200005230183b */ /* 0x0006640000000200 */
.L_x_104:
[----:B------:R-:W-:Y:S05]  /*6770*/  BSYNC B1 ;  /* 0x0000000000017941 */ /* 0x000fea0003800000 */
.L_x_103:
[----:B-1----:R-:W-:Y:S04]  /*6780*/  SHF.R.U32.HI R2, RZ, 0x15, R34 ;  /* 0x00000015ff027819 */ /* 0x002fe80000011622 */
[----:B------:R-:W-:Y:S01]  /*6790*/  LOP3.LUT P1, RZ, R2, 0x3, R73, 0x48, !PT ;  /* 0x0000000302ff7812 */ /* 0x000fe20007824849 */
[----:B------:R-:W-:Y:S01]  /*67a0*/  @!UPT UIADD3 URZ, UPT, UPT, URZ, URZ, URZ ;  /* 0x000000fffffff290 */ /* 0x000fe2000fffe0ff */
[----:B----4-:R-:W-:Y:S11]  /*67b0*/  @P0 BRA `(.L_x_108) ;  /* 0x0000000000080947 */ /* 0x010ff60003800000 */
[----:B------:R-:W1:Y:S02]  /*67c0*/  SYNCS.PHASECHK.TRANS64.TRYWAIT P0, [R83+URZ+0x170], R0 ;  /* 0x00017000530075a7 */ /* 0x000e6400080011ff */
[----:B-1----:R-:W-:Y:S05]  /*67d0*/  @!P0 BRA `(.L_x_109) ;  /* 0x0000003000588947 */ /* 0x002fea0003800000 */
.L_x_108:
[----:B------:R-:W-:Y:S05]  /*67e0*/  @!P1 BRA `(.L_x_110) ;  /* 0x0000000000409947 */ /* 0x000fea0003800000 */
[----:B------:R-:W4:Y:S01]  /*67f0*/  LDCU.64 UR8, c[0x4][0x70] ;  /* 0x01000e00ff0877ac */ /* 0x000f220008000a00 */
[----:B------:R-:W-:Y:S01]  /*6800*/  MOV R3, 0x0 ;  /* 0x0000000000037802 */ /* 0x000fe20000000f00 */
[----:B------:R-:W-:Y:S02]  /*6810*/  HFMA2 R12, -RZ, RZ, 0, 5.9604644775390625e-08 ;  /* 0x00000001ff0c7431 */ /* 0x000fe400000001ff */
[----:B------:R-:W-:Y:S02]  /*6820*/  IMAD.MOV.U32 R8, RZ, RZ, 0x192 ;  /* 0x00000192ff087424 */ /* 0x000fe400078e00ff */
[----:B------:R-:W-:Y:S01]  /*6830*/  IMAD.MOV.U32 R13, RZ, RZ, RZ ;  /* 0x000000ffff0d7224 */ /* 0x000fe200078e00ff */
[----:B------:R-:W5:Y:S01]  /*6840*/  LDCU.64 UR6, c[0x4][0x78] ;  /* 0x01000f00ff0677ac */ /* 0x000f620008000a00 */
[----:B------:R-:W1:Y:S01]  /*6850*/  LDC.64 R2, c[0x4][R3] ;  /* 0x0100000003027b82 */ /* 0x000e620000000a00 */
[----:B------:R-:W2:Y:S01]  /*6860*/  LDCU.64 UR4, c[0x4][0x10] ;  /* 0x01000200ff0477ac */ /* 0x000ea20008000a00 */
[----:B----4-:R-:W-:Y:S01]  /*6870*/  MOV R5, UR9 ;  /* 0x0000000900057c02 */ /* 0x010fe20008000f00 */
[----:B------:R-:W-:Y:S01]  /*6880*/  IMAD.U32 R4, RZ, RZ, UR8 ;  /* 0x00000008ff047e24 */ /* 0x000fe2000f8e00ff */
[----:B-----5:R-:W-:Y:S01]  /*6890*/  MOV R7, UR7 ;  /* 0x0000000700077c02 */ /* 0x020fe20008000f00 */
[----:B------:R-:W-:Y:S01]  /*68a0*/  IMAD.U32 R6, RZ, RZ, UR6 ;  /* 0x00000006ff067e24 */ /* 0x000fe2000f8e00ff */
[----:B--2---:R-:W-:Y:S01]  /*68b0*/  MOV R11, UR5 ;  /* 0x00000005000b7c02 */ /* 0x004fe20008000f00 */
[----:B------:R-:W-:Y:S02]  /*68c0*/  IMAD.U32 R10, RZ, RZ, UR4 ;  /* 0x00000004ff0a7e24 */ /* 0x000fe4000f8e00ff */
[----:B------:R-:W-:Y:S07]  /*68d0*/  LEPC R20, `(.L_x_110) ;  /* 0x000000001014794e */ /* 0x000fee0000000000 */
[----:B-1-3--:R-:W-:Y:S05]  /*68e0*/  CALL.ABS.NOINC R2 ;  /* 0x0000000002007343 */ /* 0x00afea0003c00000 */
.L_x_110:
[----:B------:R-:W-:Y:S05]  /*68f0*/  WARPSYNC.ALL ;  /* 0x0000000000007948 */ /* 0x000fea0003800000 */
[----:B------:R-:W-:Y:S01]  /*6900*/  R2UR UR4, R34 ;  /* 0x00000000220472ca */ /* 0x000fe200000e0000 */
[--C-:B------:R-:W-:Y:S01]  /*6910*/  HADD2.F32 R20, -RZ, R40.reuse.H0_H0 ;  /* 0x20000028ff147230 */ /* 0x100fe20000004100 */
[----:B------:R-:W-:Y:S01]  /*6920*/  ISETP.NE.AND P0, PT, R72, RZ, PT ;  /* 0x000000ff4800720c */ /* 0x000fe20003f05270 */
[----:B------:R-:W-:Y:S01]  /*6930*/  HADD2.F32 R21, -RZ, R40.H1_H1 ;  /* 0x30000028ff157230 */ /* 0x000fe20000004100 */
[----:B------:R-:W-:Y:S01]  /*6940*/  BSSY.RECONVERGENT B0, `(.L_x_111) ;  /* 0x000004e000007945 */ /* 0x000fe20003800200 */
[--C-:B------:R-:W-:Y:S02]  /*6950*/  HADD2.F32 R36, -RZ, R41.reuse.H0_H0 ;  /* 0x20000029ff247230 */ /* 0x100fe40000004100 */
[----:B------:R-:W-:Y:S02]  /*6960*/  HADD2.F32 R38, -RZ, R41.H1_H1 ;  /* 0x30000029ff267230 */ /* 0x000fe40000004100 */
[----:B------:R-:W-:Y:S04]  /*6970*/  HADD2.F32 R37, -RZ, R49.H0_H0 ;  /* 0x20000031ff257230 */ /* 0x000fe80000004100 */
[----:B------:R-:W1:Y:S02]  /*6980*/  LDTM.16dp256bit.x4 R4, tmem[UR4] ;  /* 0x00000004000479ee */ /* 0x000e640008120000 */
[C---:B-12---:R-:W-:Y:S01]  /*6990*/  FMUL R0, R33.reuse, R4 ;  /* 0x0000000421007220 */ /* 0x046fe20000400000 */
[C---:B------:R-:W-:Y:S01]  /*69a0*/  FMUL R2, R33.reuse, R5 ;  /* 0x0000000521027220 */ /* 0x040fe20000400000 */
[C---:B------:R-:W-:Y:S01]  /*69b0*/  FMUL R3, R33.reuse, R6 ;  /* 0x0000000621037220 */ /* 0x040fe20000400000 */
[----:B------:R-:W-:Y:S01]  /*69c0*/  FMUL R7, R33, R7 ;  /* 0x0000000721077220 */ /* 0x000fe20000400000 */
[C---:B------:R-:W-:Y:S01]  /*69d0*/  FFMA R0, R35.reuse, R20, R0 ;  /* 0x0000001423007223 */ /* 0x040fe20000000000 */
[C---:B------:R-:W-:Y:S01]  /*69e0*/  FFMA R2, R35.reuse, R21, R2 ;  /* 0x0000001523027223 */ /* 0x040fe20000000002 */
[C---:B------:R-:W-:Y:S01]  /*69f0*/  FFMA R3, R35.reuse, R36, R3 ;  /* 0x0000002423037223 */ /* 0x040fe20000000003 */
[--C-:B------:R-:W-:Y:S02]  /*6a00*/  HADD2.F32 R20, -RZ, R42.reuse.H0_H0 ;  /* 0x2000002aff147230 */ /* 0x100fe40000004100 */
[----:B------:R-:W-:Y:S01]  /*6a10*/  FFMA R7, R35, R38, R7 ;  /* 0x0000002623077223 */ /* 0x000fe20000000007 */
[C---:B------:R-:W-:Y:S01]  /*6a20*/  FMUL R4, R33.reuse, R8 ;  /* 0x0000000821047220 */ /* 0x040fe20000400000 */
[----:B------:R-:W-:Y:S01]  /*6a30*/  HADD2.F32 R36, -RZ, R42.H1_H1 ;  /* 0x3000002aff247230 */ /* 0x000fe20000004100 */
[----:B------:R-:W-:Y:S01]  /*6a40*/  F2FP.F16.F32.PACK_AB R44, R2, R0 ;  /* 0x00000000022c723e */ /* 0x000fe200000000ff */
[----:B------:R-:W-:Y:S01]  /*6a50*/  FMUL R5, R33, R9 ;  /* 0x0000000921057220 */ /* 0x000fe20000400000 */
[--C-:B------:R-:W-:Y:S01]  /*6a60*/  HADD2.F32 R21, -RZ, R43.reuse.H0_H0 ;  /* 0x2000002bff157230 */ /* 0x100fe20000004100 */
[----:B------:R-:W-:Y:S01]  /*6a70*/  F2FP.F16.F32.PACK_AB R45, R7, R3 ;  /* 0x00000003072d723e */ /* 0x000fe200000000ff */
[C---:B------:R-:W-:Y:S01]  /*6a80*/  FFMA R4, R35.reuse, R20, R4 ;  /* 0x0000001423047223 */ /* 0x040fe20000000004 */
[----:B------:R-:W-:Y:S01]  /*6a90*/  FFMA R5, R35, R36, R5 ;  /* 0x0000002423057223 */ /* 0x000fe20000000005 */
[C---:B------:R-:W-:Y:S01]  /*6aa0*/  FMUL R6, R33.reuse, R10 ;  /* 0x0000000a21067220 */ /* 0x040fe20000400000 */
[----:B------:R-:W-:Y:S02]  /*6ab0*/  HADD2.F32 R20, -RZ, R43.H1_H1 ;  /* 0x3000002bff147230 */ /* 0x000fe40000004100 */
[C---:B------:R-:W-:Y:S01]  /*6ac0*/  FMUL R11, R33.reuse, R11 ;  /* 0x0000000b210b7220 */ /* 0x040fe20000400000 */
[----:B------:R-:W-:Y:S01]  /*6ad0*/  FMUL R8, R33, R12 ;  /* 0x0000000c21087220 */ /* 0x000fe20000400000 */
[----:B------:R-:W-:Y:S01]  /*6ae0*/  FFMA R6, R35, R21, R6 ;  /* 0x0000001523067223 */ /* 0x000fe20000000006 */
[--C-:B------:R-:W-:Y:S02]  /*6af0*/  HADD2.F32 R21, -RZ, R48.reuse.H0_H0 ;  /* 0x20000030ff157230 */ /* 0x100fe40000004100 */
[C---:B------:R-:W-:Y:S01]  /*6b00*/  FMUL R9, R33.reuse, R13 ;  /* 0x0000000d21097220 */ /* 0x040fe20000400000 */
[----:B------:R-:W-:Y:S02]  /*6b10*/  HADD2.F32 R36, -RZ, R48.H1_H1 ;  /* 0x30000030ff247230 */ /* 0x000fe40000004100 */
[----:B------:R-:W-:Y:S01]  /*6b20*/  FMUL R10, R33, R14 ;  /* 0x0000000e210a7220 */ /* 0x000fe20000400000 */
[C---:B------:R-:W-:Y:S01]  /*6b30*/  FFMA R11, R35.reuse, R20, R11 ;  /* 0x00000014230b7223 */ /* 0x040fe2000000000b */
[C---:B------:R-:W-:Y:S01]  /*6b40*/  FFMA R8, R35.reuse, R21, R8 ;  /* 0x0000001523087223 */ /* 0x040fe20000000008 */
[----:B------:R-:W-:Y:S02]  /*6b50*/  HADD2.F32 R20, -RZ, R49.H1_H1 ;  /* 0x30000031ff147230 */ /* 0x000fe40000004100 */
[----:B------:R-:W-:Y:S01]  /*6b60*/  FFMA R9, R35, R36, R9 ;  /* 0x0000002423097223 */ /* 0x000fe20000000009 */
[----:B------:R-:W-:Y:S01]  /*6b70*/  FMUL R15, R33, R15 ;  /* 0x0000000f210f7220 */ /* 0x000fe20000400000 */
[--C-:B------:R-:W-:Y:S02]  /*6b80*/  HADD2.F32 R21, -RZ, R50.reuse.H0_H0 ;  /* 0x20000032ff157230 */ /* 0x100fe40000004100 */
[----:B------:R-:W-:Y:S01]  /*6b90*/  FFMA R10, R35, R37, R10 ;  /* 0x00000025230a7223 */ /* 0x000fe2000000000a */
[C---:B------:R-:W-:Y:S01]  /*6ba0*/  FMUL R12, R33.reuse, R16 ;  /* 0x00000010210c7220 */ /* 0x040fe20000400000 */
[----:B------:R-:W-:Y:S02]  /*6bb0*/  HADD2.F32 R36, -RZ, R50.H1_H1 ;  /* 0x30000032ff247230 */ /* 0x000fe40000004100 */
[C---:B------:R-:W-:Y:S01]  /*6bc0*/  FMUL R13, R33.reuse, R17 ;  /* 0x00000011210d7220 */ /* 0x040fe20000400000 */
[--C-:B------:R-:W-:Y:S02]  /*6bd0*/  HADD2.F32 R37, -RZ, R51.reuse.H0_H0 ;  /* 0x20000033ff257230 */ /* 0x100fe40000004100 */
[----:B------:R-:W-:Y:S01]  /*6be0*/  FMUL R14, R33, R18 ;  /* 0x00000012210e7220 */ /* 0x000fe20000400000 */
[----:B------:R-:W-:Y:S02]  /*6bf0*/  HADD2.F32 R38, -RZ, R51.H1_H1 ;  /* 0x30000033ff267230 */ /* 0x000fe40000004100 */
[----:B------:R-:W-:Y:S01]  /*6c00*/  FFMA R15, R35, R20, R15 ;  /* 0x00000014230f7223 */ /* 0x000fe2000000000f */
[----:B------:R-:W-:Y:S01]  /*6c10*/  FMUL R19, R33, R19 ;  /* 0x0000001321137220 */ /* 0x000fe20000400000 */
[C---:B------:R-:W-:Y:S01]  /*6c20*/  FFMA R12, R35.reuse, R21, R12 ;  /* 0x00000015230c7223 */ /* 0x040fe2000000000c */
[C---:B------:R-:W-:Y:S01]  /*6c30*/  FFMA R13, R35.reuse, R36, R13 ;  /* 0x00000024230d7223 */ /* 0x040fe2000000000d */
[C---:B------:R-:W-:Y:S01]  /*6c40*/  FFMA R14, R35.reuse, R37, R14 ;  /* 0x00000025230e7223 */ /* 0x040fe2000000000e */
[----:B------:R-:W-:Y:S01]  /*6c50*/  FFMA R19, R35, R38, R19 ;  /* 0x0000002623137223 */ /* 0x000fe20000000013 */
[----:B------:R-:W-:Y:S02]  /*6c60*/  F2FP.F16.F32.PACK_AB R46, R5, R4 ;  /* 0x00000004052e723e */ /* 0x000fe400000000ff */
[----:B------:R-:W-:Y:S02]  /*6c70*/  F2FP.F16.F32.PACK_AB R47, R11, R6 ;  /* 0x000000060b2f723e */ /* 0x000fe400000000ff */
[----:B------:R-:W-:Y:S02]  /*6c80*/  F2FP.F16.F32.PACK_AB R88, R9, R8 ;  /* 0x000000080958723e */ /* 0x000fe400000000ff */
[----:B------:R-:W-:Y:S01]  /*6c90*/  F2FP.F16.F32.PACK_AB R89, R15, R10 ;  /* 0x0000000a0f59723e */ /* 0x000fe200000000ff */
[----:B------:R1:W-:Y:S01]  /*6ca0*/  STSM.16.M88.4 [R84+0x200], R44 ;  /* 0x0002002c54007844 */ /* 0x0003e20000000200 */
[----:B------:R-:W-:Y:S02]  /*6cb0*/  F2FP.F16.F32.PACK_AB R90, R13, R12 ;  /* 0x0000000c0d5a723e */ /* 0x000fe400000000ff */
[----:B------:R-:W-:Y:S05]  /*6cc0*/  F2FP.F16.F32.PACK_AB R91, R19, R14 ;  /* 0x0000000e135b723e */ /* 0x000fea00000000ff */
[----:B------:R1:W-:Y:S01]  /*6cd0*/  STSM.16.M88.4 [R82+0x200], R88 ;  /* 0x0002005852007844 */ /* 0x0003e20000000200 */
[----:B------:R-:W-:Y:S01]  /*6ce0*/  @!PT LDS RZ, [RZ] ;  /* 0x00000000fffff984 */ /* 0x000fe20000000800 */
[----:B------:R-:W-:Y:S01]  /*6cf0*/  @!PT LDS RZ, [RZ] ;  /* 0x00000000fffff984 */ /* 0x000fe20000000800 */
[----:B------:R-:W-:Y:S01]  /*6d00*/  @!PT LDS RZ, [RZ] ;  /* 0x00000000fffff984 */ /* 0x000fe20000000800 */
[----:B------:R-:W-:Y:S01]  /*6d10*/  @!PT LDS RZ, [RZ] ;  /* 0x00000000fffff984 */ /* 0x000fe20000000800 */
[----:B------:R2:W-:Y:S07]  /*6d20*/  MEMBAR.ALL.CTA ;  /* 0x0000000000007992 */ /* 0x0005ee0000008000 */
[----:B--2---:R-:W2:Y:S02]  /*6d30*/  FENCE.VIEW.ASYNC.S ;  /* 0x00000000000073c6 */ /* 0x004ea40000000000 */
[----:B--2---:R-:W-:Y:S06]  /*6d40*/  BAR.SYNC.DEFER_BLOCKING 0x1, 0x80 ;  /* 0x0042000000007b1d */ /* 0x004fec0000010000 */
[----:B------:R-:W-:Y:S05]  /*6d50*/  @P0 BRA `(.L_x_112) ;  /* 0x0000000000300947 */ /* 0x000fea0003800000 */
[----:B------:R-:W-:Y:S01]  /*6d60*/  UIADD3 UR6, UPT, UPT, UR50, 0x200, URZ ;  /* 0x0000020032067890 */ /* 0x000fe2000fffe0ff */
[----:B------:R-:W-:Y:S01]  /*6d70*/  R2UR UR42, R79 ;  /* 0x000000004f2a72ca */ /* 0x000fe200000e0000 */
[----:B------:R-:W-:Y:S01]  /*6d80*/  UIADD3 UR4, UP0, UPT, UR54, 0x680, URZ ;  /* 0x0000068036047890 */ /* 0x000fe2000ff1e0ff */
[----:B------:R-:W-:Y:S02]  /*6d90*/  R2UR UR43, R77 ;  /* 0x000000004d2b72ca */ /* 0x000fe400000e0000 */
[----:B------:R-:W-:Y:S01]  /*6da0*/  R2UR UR44, R78 ;  /* 0x000000004e2c72ca */ /* 0x000fe200000e0000 */
[----:B------:R-:W-:Y:S01]  /*6db0*/  IMAD.U32 R74, RZ, RZ, UR6 ;  /* 0x00000006ff4a7e24 */ /* 0x000fe2000f8e00ff */
[----:B------:R-:W-:Y:S04]  /*6dc0*/  UIADD3.X UR5, UPT, UPT, URZ, UR55, URZ, UP0, !UPT ;  /* 0x00000037ff057290 */ /* 0x000fe800087fe4ff */
[----:B------:R-:W-:Y:S11]  /*6dd0*/  R2UR UR40, R74 ;  /* 0x000000004a2872ca */ /* 0x000ff600000e0000 */
[----:B------:R-:W-:Y:S02]  /*6de0*/  @!UPT UIADD3 URZ, UPT, UPT, URZ, URZ, URZ ;  /* 0x000000fffffff290 */ /* 0x000fe4000fffe0ff */
[----:B------:R2:W-:Y:S01]  /*6df0*/  UTMASTG.4D.IM2COL [UR40], [UR4] ;  /* 0x00000028040073b5 */ /* 0x0005e20008058000 */
[----:B------:R0:W-:Y:S01]  /*6e00*/  UTMACMDFLUSH ;  /* 0x00000000000079b7 */ /* 0x0001e20000000000 */
[----:B--2---:R-:W-:Y:S04]  /*6e10*/  DEPBAR.LE SB0, 0x1 ;  /* 0x000080400000791a */ /* 0x004fe80000000000 */
.L_x_112:
[----:B------:R-:W-:Y:S05]  /*6e20*/  BSYNC.RECONVERGENT B0 ;  /* 0x0000000000007941 */ /* 0x000fea0003800200 */
.L_x_111:
[----:B------:R-:W-:Y:S01]  /*6e30*/  BAR.SYNC.DEFER_BLOCKING 0x1, 0x80 ;  /* 0x0042000000007b1d */ /* 0x000fe20000010000 */
[----:B------:R-:W-:Y:S01]  /*6e40*/  ISETP.NE.AND P1, PT, R81, RZ, PT ;  /* 0x000000ff5100720c */ /* 0x000fe20003f25270 */
[----:B------:R-:W-:Y:S01]  /*6e50*/  UISETP.NE.AND UP0, UPT, UR52, URZ, UPT ;  /* 0x000000ff3400728c */ /* 0x000fe2000bf05270 */
[----:B------:R-:W-:Y:S11]  /*6e60*/  LEA R4, R39, UR50, 0x3 ;  /* 0x0000003227047c11 */ /* 0x000ff6000f8e18ff */
[----:B------:R-:W-:Y:S01]  /*6e70*/  @P1 SHF.L.U32 R3, R70, 0x1f, RZ ;  /* 0x0000001f46031819 */ /* 0x000fe200000006ff */
[----:B------:R-:W-:Y:S06]  /*6e80*/  BRA.U !UP0, `(.L_x_113) ;  /* 0x0000000108247547 */ /* 0x000fec000b800000 */
[----:B------:R-:W2:Y:S01]  /*6e90*/  S2R R0, SR_CgaCtaId ;  /* 0x0000000000007919 */ /* 0x000ea20000008800 */
[----:B------:R-:W-:Y:S01]  /*6ea0*/  IMAD.U32 R2, RZ, RZ, UR56 ;  /* 0x00000038ff027e24 */ /* 0x000fe2000f8e00ff */
[----:B------:R-:W-:Y:S04]  /*6eb0*/  UIADD3 UR56, UPT, UPT, UR56, 0x1, URZ ;  /* 0x0000000138387890 */ /* 0x000fe8000fffe0ff */
[----:B------:R-:W-:Y:S01]  /*6ec0*/  @P1 LEA R2, R2, UR50, 0x3 ;  /* 0x0000003202021c11 */ /* 0x000fe2000f8e18ff */
[----:B------:R-:W-:Y:S04]  /*6ed0*/  UISETP.NE.AND UP0, UPT, UR56, 0x4, UPT ;  /* 0x000000043800788c */ /* 0x000fe8000bf05270 */
[----:B------:R-:W-:Y:S01]  /*6ee0*/  @P1 VIADD R5, R2, 0x130 ;  /* 0x0000013002051836 */ /* 0x000fe20000000000 */
[----:B------:R-:W-:Y:S04]  /*6ef0*/  USEL UR56, UR56, URZ, UP0 ;  /* 0x000000ff38387287 */ /* 0x000fe80008000000 */
[----:B--2---:R-:W-:Y:S04]  /*6f00*/  @P1 PRMT R0, R0, 0x654, R5 ;  /* 0x0000065400001816 */ /* 0x004fe80000000005 */
[----:B------:R2:W-:Y:S04]  /*6f10*/  @P1 SYNCS.ARRIVE.TRANS64.RED.A1T0 RZ, [R0+URZ], RZ ;  /* 0x000000ff00ff19a7 */ /* 0x0005e800081004ff */
.L_x_113:
[----:B------:R-:W4:Y:S01]  /*6f20*/  @P1 SYNCS.PHASECHK.TRANS64.TRYWAIT P0, [R4+URZ+0x110], R3 ;  /* 0x00011003040015a7 */ /* 0x000f2200080011ff */
[----:B------:R-:W-:Y:S01]  /*6f30*/  BSSY B1, `(.L_x_114) ;  /* 0x0000013000017945 */ /* 0x000fe20003800000 */
[----:B----4-:R-:W-:Y:S03]  /*6f40*/  @P1 SEL R85, RZ, 0x1, !P0 ;  /* 0x00000001ff551807 */ /* 0x010fe60004000000 */
[----:B------:R-:W-:Y:S05]  /*6f50*/  @!P1 BRA `(.L_x_115) ;  /* 0x0000000000409947 */ /* 0x000fea0003800000 */
[----:B------:R-:W-:Y:S01]  /*6f60*/  ISETP.NE.AND P1, PT, R87, RZ, PT ;  /* 0x000000ff5700720c */ /* 0x000fe20003f25270 */
[----:B------:R-:W-:Y:S01]  /*6f70*/  BSSY B0, `(.L_x_116) ;  /* 0x0000009000007945 */ /* 0x000fe20003800000 */
[----:B------:R-:W-:Y:S11]  /*6f80*/  ISETP.NE.AND P0, PT, R85, RZ, PT ;  /* 0x000000ff5500720c */ /* 0x000ff60003f05270 */
[----:B------:R-:W-:Y:S05]  /*6f90*/  @P1 IMAD R2, R39, 0x1000, R86 ;  /* 0x0000100027021824 */ /* 0x000fea00078e0256 */
[----:B--2---:R-:W-:Y:S05]  /*6fa0*/  @P1 IADD3 R0, PT, PT, R2, UR50, RZ ;  /* 0x0000003202001c10 */ /* 0x004fea000fffe0ff */
[----:B------:R-:W-:Y:S01]  /*6fb0*/  @P1 IMAD.IADD R0, R75, 0x1, R0 ;  /* 0x000000014b001824 */ /* 0x000fe200078e0200 */
[----:B------:R-:W-:Y:S06]  /*6fc0*/  @P0 BRA `(.L_x_117) ;  /* 0x00000000000c0947 */ /* 0x000fec0003800000 */
[----:B------:R-:W-:Y:S04]  /*6fd0*/  SHF.L.U32 R3, R70, 0x1f, RZ ;  /* 0x0000001f46037819 */ /* 0x000fe800000006ff */
[----:B------:R-:W2:Y:S02]  /*6fe0*/  SYNCS.PHASECHK.TRANS64.TRYWAIT P0, [R4+URZ+0x110], R3 ;  /* 0x00011003040075a7 */ /* 0x000ea400080011ff */
[----:B--2---:R-:W-:Y:S05]  /*6ff0*/  @!P0 BRA `(.L_x_118) ;  /* 0x0000002800648947 */ /* 0x004fea0003800000 */
.L_x_117:
[----:B------:R-:W-:Y:S05]  /*7000*/  BSYNC B0 ;  /* 0x0000000000007941 */ /* 0x000fea0003800000 */
.L_x_116:
[----:B------:R-:W-:Y:S02]  /*7010*/  ISETP.NE.AND P0, PT, R87, RZ, PT ;  /* 0x000000ff5700720c */ /* 0x000fe40003f05270 */
[----:B------:R-:W-:Y:S11]  /*7020*/  IADD3 R39, PT, PT, R39, 0x1, RZ ;  /* 0x0000000127277810 */ /* 0x000ff60007ffe0ff */
[----:B------:R-:W-:Y:S05]  /*7030*/  @P0 WARPSYNC.ALL ;  /* 0x0000000000000948 */ /* 0x000fea0003800000 */
[----:B------:R4:W1:Y:S04]  /*7040*/  @P0 LDSM.16.M88.4 R40, [R2+UR50+0x200] ;  /* 0x000200320228083b */ /* 0x0008680008000200 */
[----:B------:R4:W1:Y:S02]  /*7050*/  @P0 LDSM.16.M88.4 R48, [R0+0x200] ;  /* 0x000200000030083b */ /* 0x0008640000000200 */
.L_x_115:
[----:B------:R-:W-:Y:S05]  /*7060*/  BSYNC B1 ;  /* 0x0000000000017941 */ /* 0x000fea0003800000 */
.L_x_114:
[----:B--2-4-:R-:W-:Y:S05]  /*7070*/  VIADD R0, R34, 0x20 ;  /* 0x0000002022007836 */ /* 0x014fea0000000000 */
[----:B------:R-:W-:Y:S04]  /*7080*/  SHF.R.U32.HI R0, RZ, 0x15, R0 ;  /* 0x00000015ff007819 */ /* 0x000fe80000011600 */
[----:B------:R-:W-:Y:S11]  /*7090*/  LOP3.LUT P0, RZ, R0, 0x3, R73, 0x48, !PT ;  /* 0x0000000300ff7812 */ /* 0x000ff60007804849 */
[----:B------:R-:W-:Y:S02]  /*70a0*/  @!UPT UIADD3 URZ, UPT, UPT, URZ, URZ, URZ ;  /* 0x000000fffffff290 */ /* 0x000fe4000fffe0ff */
[----:B------:R-:W-:Y:S05]  /*70b0*/  @!P0 BRA `(.L_x_119) ;  /* 0x0000000000408947 */ /* 0x000fea0003800000 */
[----:B------:R-:W2:Y:S01]  /*70c0*/  LDCU.64 UR8, c[0x4][0x70] ;  /* 0x01000e00ff0877ac */ /* 0x000ea20008000a00 */
[----:B------:R-:W-:Y:S01]  /*70d0*/  MOV R3, 0x0 ;  /* 0x0000000000037802 */ /* 0x000fe20000000f00 */
[----:B------:R-:W-:Y:S02]  /*70e0*/  HFMA2 R12, -RZ, RZ, 0, 5.9604644775390625e-08 ;  /* 0x00000001ff0c7431 */ /* 0x000fe400000001ff */
[----:B------:R-:W-:Y:S02]  /*70f0*/  IMAD.MOV.U32 R8, RZ, RZ, 0x192 ;  /* 0x00000192ff087424 */ /* 0x000fe400078e00ff */
[----:B------:R-:W-:Y:S01]  /*7100*/  IMAD.MOV.U32 R13, RZ, RZ, RZ ;  /* 0x000000ffff0d7224 */ /* 0x000fe200078e00ff */
[----:B------:R-:W4:Y:S01]  /*7110*/  LDCU.64 UR6, c[0x4][0x78] ;  /* 0x01000f00ff0677ac */ /* 0x000f220008000a00 */
[----:B------:R-:W1:Y:S01]  /*7120*/  LDC.64 R2, c[0x4][R3] ;  /* 0x0100000003027b82 */ /* 0x000e620000000a00 */
[----:B------:R-:W5:Y:S01]  /*7130*/  LDCU.64 UR4, c[0x4][0x10] ;  /* 0x01000200ff0477ac */ /* 0x000f620008000a00 */
[----:B--2---:R-:W-:Y:S01]  /*7140*/  MOV R5, UR9 ;  /* 0x0000000900057c02 */ /* 0x004fe20008000f00 */
[----:B------:R-:W-:Y:S01]  /*7150*/  IMAD.U32 R4, RZ, RZ, UR8 ;  /* 0x00000008ff047e24 */ /* 0x000fe2000f8e00ff */
[----:B----4-:R-:W-:Y:S01]  /*7160*/  MOV R7, UR7 ;  /* 0x0000000700077c02 */ /* 0x010fe20008000f00 */
[----:B------:R-:W-:Y:S01]  /*7170*/  IMAD.U32 R6, RZ, RZ, UR6 ;  /* 0x00000006ff067e24 */ /* 0x000fe2000f8e00ff */
[----:B-----5:R-:W-:Y:S01]  /*7180*/  MOV R11, UR5 ;  /* 0x00000005000b7c02 */ /* 0x020fe20008000f00 */
[----:B------:R-:W-:Y:S02]  /*7190*/  IMAD.U32 R10, RZ, RZ, UR4 ;  /* 0x00000004ff0a7e24 */ /* 0x000fe4000f8e00ff */
[----:B------:R-:W-:Y:S07]  /*71a0*/  LEPC R20, `(.L_x_119) ;  /* 0x000000001014794e */ /* 0x000fee0000000000 */
[----:B-1-3--:R-:W-:Y:S05]  /*71b0*/  CALL.ABS.NOINC R2 ;  /* 0x0000000002007343 */ /* 0x00afea0003c00000 */
.L_x_119:
[----:B------:R-:W-:Y:S01]  /*71c0*/  ISETP.NE.AND P6, PT, R81, RZ, PT ;  /* 0x000000ff5100720c */ /* 0x000fe20003fc5270 */
[----:B------:R-:W-:Y:S05]  /*71d0*/  WARPSYNC.ALL ;  /* 0x0000000000007948 */ /* 0x000fea0003800000 */
[----:B------:R-:W-:Y:S01]  /*71e0*/  R2UR UR4, R34 ;  /* 0x00000000220472ca */ /* 0x000fe200000e0000 */
[--C-:B-1----:R-:W-:Y:S01]  /*71f0*/  HADD2.F32 R20, -RZ, R40.reuse.H0_H0 ;  /* 0x20000028ff147230 */ /* 0x102fe20000004100 */
[----:B------:R-:W1:Y:S01]  /*7200*/  S2R R92, SR_CgaCtaId ;  /* 0x00000000005c7919 */ /* 0x000e620000008800 */
[----:B------:R-:W-:Y:S01]  /*7210*/  HADD2.F32 R21, -RZ, R40.H1_H1 ;  /* 0x30000028ff157230 */ /* 0x000fe20000004100 */
[----:B------:R-:W-:Y:S01]  /*7220*/  ISETP.NE.AND P0, PT, R72, RZ, PT ;  /* 0x000000ff4800720c */ /* 0x000fe20003f05270 */
[----:B------:R-:W-:Y:S01]  /*7230*/  HADD2.F32 R36, -RZ, R41.H1_H1 ;  /* 0x30000029ff247230 */ /* 0x000fe20000004100 */
[----:B------:R-:W-:Y:S01]  /*7240*/  MOV R93, UR56 ;  /* 0x00000038005d7c02 */ /* 0x000fe20008000f00 */
[----:B------:R-:W-:Y:S01]  /*7250*/  HADD2.F32 R37, -RZ, R49.H0_H0 ;  /* 0x20000031ff257230 */ /* 0x000fe20000004100 */
[----:B------:R-:W-:Y:S01]  /*7260*/  BSSY.RECONVERGENT B0, `(.L_x_120) ;  /* 0x000004f000007945 */ /* 0x000fe20003800200 */
[----:B------:R-:W-:Y:S01]  /*7270*/  HADD2.F32 R38, -RZ, R51.H1_H1 ;  /* 0x30000033ff267230 */ /* 0x000fe20000004100 */
[----:B------:R-:W-:Y:S03]  /*7280*/  @P6 LEA R93, R93, UR50, 0x3 ;  /* 0x000000325d5d6c11 */ /* 0x000fe6000f8e18ff */
[----:B------:R-:W2:Y:S01]  /*7290*/  LDTM.16dp256bit.x4 R4, tmem[UR4+0x20] ;  /* 0x00002004000479ee */ /* 0x000ea20008120000 */
[----:B------:R-:W-:Y:S01]  /*72a0*/  @P6 IADD3 R93, PT, PT, R93, 0x130, RZ ;  /* 0x000001305d5d6810 */ /* 0x000fe20007ffe0ff */
[C---:B--2---:R-:W-:Y:S01]  /*72b0*/  FMUL R0, R33.reuse, R4 ;  /* 0x0000000421007220 */ /* 0x044fe20000400000 */
[C---:B------:R-:W-:Y:S01]  /*72c0*/  FMUL R2, R33.reuse, R5 ;  /* 0x0000000521027220 */ /* 0x040fe20000400000 */
[C---:B------:R-:W-:Y:S01]  /*72d0*/  FMUL R3, R33.reuse, R6 ;  /* 0x0000000621037220 */ /* 0x040fe20000400000 */
[----:B------:R-:W-:Y:S01]  /*72e0*/  FMUL R7, R33, R7 ;  /* 0x0000000721077220 */ /* 0x000fe20000400000 */
[C---:B------:R-:W-:Y:S01]  /*72f0*/  FFMA R0, R35.reuse, R20, R0 ;  /* 0x0000001423007223 */ /* 0x040fe20000000000 */
[----:B------:R-:W-:Y:S02]  /*7300*/  HADD2.F32 R20, -RZ, R41.H0_H0 ;  /* 0x20000029ff147230 */ /* 0x000fe40000004100 */
[----:B------:R-:W-:Y:S01]  /*7310*/  FFMA R2, R35, R21, R2 ;  /* 0x0000001523027223 */ /* 0x000fe20000000002 */
[C---:B------:R-:W-:Y:S01]  /*7320*/  FMUL R4, R33.reuse, R8 ;  /* 0x0000000821047220 */ /* 0x040fe20000400000 */
[----:B------:R-:W-:Y:S01]  /*7330*/  FMUL R5, R33, R9 ;  /* 0x0000000921057220 */ /* 0x000fe20000400000 */
[--C-:B------:R-:W-:Y:S02]  /*7340*/  HADD2.F32 R21, -RZ, R43.reuse.H0_H0 ;  /* 0x2000002bff157230 */ /* 0x100fe40000004100 */
[C---:B------:R-:W-:Y:S01]  /*7350*/  FFMA R3, R35.reuse, R20, R3 ;  /* 0x0000001423037223 */ /* 0x040fe20000000003 */
[--C-:B------:R-:W-:Y:S01]  /*7360*/  HADD2.F32 R20, -RZ, R42.reuse.H0_H0 ;  /* 0x2000002aff147230 */ /* 0x100fe20000004100 */
[----:B------:R-:W-:Y:S01]  /*7370*/  F2FP.F16.F32.PACK_AB R44, R2, R0 ;  /* 0x00000000022c723e */ /* 0x000fe200000000ff */
[----:B------:R-:W-:Y:S01]  /*7380*/  FFMA R7, R35, R36, R7 ;  /* 0x0000002423077223 */ /* 0x000fe20000000007 */
[----:B------:R-:W-:Y:S02]  /*7390*/  HADD2.F32 R36, -RZ, R42.H1_H1 ;  /* 0x3000002aff247230 */ /* 0x000fe40000004100 */
[----:B------:R-:W-:Y:S01]  /*73a0*/  FMUL R6, R33, R10 ;  /* 0x0000000a21067220 */ /* 0x000fe20000400000 */
[----:B------:R-:W-:Y:S01]  /*73b0*/  FFMA R4, R35, R20, R4 ;  /* 0x0000001423047223 */ /* 0x000fe20000000004 */
[----:B------:R-:W-:Y:S01]  /*73c0*/  HADD2.F32 R20, -RZ, R43.H1_H1 ;  /* 0x3000002bff147230 */ /* 0x000fe20000004100 */
[----:B------:R-:W-:Y:S01]  /*73d0*/  F2FP.F16.F32.PACK_AB R45, R7, R3 ;  /* 0x00000003072d723e */ /* 0x000fe200000000ff */
[----:B------:R-:W-:Y:S01]  /*73e0*/  FFMA R5, R35, R36, R5 ;  /* 0x0000002423057223 */ /* 0x000fe20000000005 */
[----:B------:R-:W-:Y:S01]  /*73f0*/  FMUL R11, R33, R11 ;  /* 0x0000000b210b7220 */ /* 0x000fe20000400000 */
[----:B------:R-:W-:Y:S01]  /*7400*/  FFMA R6, R35, R21, R6 ;  /* 0x0000001523067223 */ /* 0x000fe20000000006 */
[--C-:B------:R-:W-:Y:S02]  /*7410*/  HADD2.F32 R21, -RZ, R48.reuse.H0_H0 ;  /* 0x20000030ff157230 */ /* 0x100fe40000004100 */
[----:B------:R-:W-:Y:S01]  /*7420*/  FMUL R8, R33, R12 ;  /* 0x0000000c21087220 */ /* 0x000fe20000400000 */
[----:B------:R-:W-:Y:S01]  /*7430*/  FFMA R11, R35, R20, R11 ;  /* 0x00000014230b7223 */ /* 0x000fe2000000000b */
[----:B------:R-:W-:Y:S02]  /*7440*/  HADD2.F32 R20, -RZ, R48.H1_H1 ;  /* 0x30000030ff147230 */ /* 0x000fe40000004100 */
[----:B------:R-:W-:Y:S01]  /*7450*/  FMUL R9, R33, R13 ;  /* 0x0000000d21097220 */ /* 0x000fe20000400000 */
[----:B------:R-:W-:Y:S01]  /*7460*/  FFMA R8, R35, R21, R8 ;  /* 0x0000001523087223 */ /* 0x000fe20000000008 */
[C---:B------:R-:W-:Y:S01]  /*7470*/  FMUL R10, R33.reuse, R14 ;  /* 0x0000000e210a7220 */ /* 0x040fe20000400000 */
[----:B------:R-:W-:Y:S01]  /*7480*/  FMUL R15, R33, R15 ;  /* 0x0000000f210f7220 */ /* 0x000fe20000400000 */
[C---:B------:R-:W-:Y:S01]  /*7490*/  FFMA R9, R35.reuse, R20, R9 ;  /* 0x0000001423097223 */ /* 0x040fe20000000009 */
[----:B------:R-:W-:Y:S02]  /*74a0*/  HADD2.F32 R20, -RZ, R49.H1_H1 ;  /* 0x30000031ff147230 */ /* 0x000fe40000004100 */
[----:B------:R-:W-:Y:S01]  /*74b0*/  FFMA R10, R35, R37, R10 ;  /* 0x00000025230a7223 */ /* 0x000fe2000000000a */
[--C-:B------:R-:W-:Y:S02]  /*74c0*/  HADD2.F32 R21, -RZ, R50.reuse.H0_H0 ;  /* 0x20000032ff157230 */ /* 0x100fe40000004100 */
[C---:B------:R-:W-:Y:S01]  /*74d0*/  FMUL R12, R33.reuse, R16 ;  /* 0x00000010210c7220 */ /* 0x040fe20000400000 */
[----:B------:R-:W-:Y:S02]  /*74e0*/  HADD2.F32 R36, -RZ, R50.H1_H1 ;  /* 0x30000032ff247230 */ /* 0x000fe40000004100 */
[C---:B------:R-:W-:Y:S01]  /*74f0*/  FMUL R13, R33.reuse, R17 ;  /* 0x00000011210d7220 */ /* 0x040fe20000400000 */
[----:B------:R-:W-:Y:S02]  /*7500*/  HADD2.F32 R37, -RZ, R51.H0_H0 ;  /* 0x20000033ff257230 */ /* 0x000fe40000004100 */
[----:B------:R-:W-:Y:S01]  /*7510*/  FMUL R14, R33, R18 ;  /* 0x00000012210e7220 */ /* 0x000fe20000400000 */
        /* <DEDUP_REMOVED lines=12> */
[----:B------:R-:W-:Y:S02]  /*75e0*/  F2FP.F16.F32.PACK_AB R91, R19, R14 ;  /* 0x0000000e135b723e */ /* 0x000fe400000000ff */
[----:B------:R-:W-:Y:S02]  /*75f0*/  LEA R16, R39, UR50, 0x3 ;  /* 0x0000003227107c11 */ /* 0x000fe4000f8e18ff */
[----:B------:R-:W-:Y:S01]  /*7600*/  @P6 SHF.L.U32 R17, R70, 0x1f, RZ ;  /* 0x0000001f46116819 */ /* 0x000fe200000006ff */
[----:B------:R2:W-:Y:S01]  /*7610*/  STSM.16.M88.4 [R82+0x1200], R88 ;  /* 0x0012005852007844 */ /* 0x0005e20000000200 */
[----:B-1----:R-:W-:Y:S01]  /*7620*/  @P6 PRMT R93, R92, 0x654, R93 ;  /* 0x000006545c5d6816 */ /* 0x002fe2000000005d */
[----:B------:R-:W-:Y:S01]  /*7630*/  @!PT LDS RZ, [RZ] ;  /* 0x00000000fffff984 */ /* 0x000fe20000000800 */
[----:B------:R-:W-:Y:S01]  /*7640*/  @!PT LDS RZ, [RZ] ;  /* 0x00000000fffff984 */ /* 0x000fe20000000800 */
[----:B------:R-:W-:Y:S01]  /*7650*/  @!PT LDS RZ, [RZ] ;  /* 0x00000000fffff984 */ /* 0x000fe20000000800 */
[----:B------:R-:W-:Y:S01]  /*7660*/  @!PT LDS RZ, [RZ] ;  /* 0x00000000fffff984 */ /* 0x000fe20000000800 */
[----:B------:R1:W-:Y:S06]  /*7670*/  MEMBAR.ALL.CTA ;  /* 0x0000000000007992 */ /* 0x0003ec0000008000 */
[----:B-1----:R-:W1:Y:S02]  /*7680*/  FENCE.VIEW.ASYNC.S ;  /* 0x00000000000073c6 */ /* 0x002e640000000000 */
[----:B-1----:R-:W-:Y:S06]  /*7690*/  BAR.SYNC.DEFER_BLOCKING 0x1, 0x80 ;  /* 0x0042000000007b1d */ /* 0x002fec0000010000 */
[----:B------:R-:W-:Y:S05]  /*76a0*/  @P0 BRA `(.L_x_121) ;  /* 0x0000000000280947 */ /* 0x000fea0003800000 */
[----:B------:R-:W-:Y:S01]  /*76b0*/  R2UR UR10, R79 ;  /* 0x000000004f0a72ca */ /* 0x000fe200000e0000 */
[----:B------:R-:W-:Y:S01]  /*76c0*/  UIADD3 UR4, UP0, UPT, UR54, 0x680, URZ ;  /* 0x0000068036047890 */ /* 0x000fe2000ff1e0ff */
[----:B------:R-:W-:Y:S01]  /*76d0*/  R2UR UR11, R77 ;  /* 0x000000004d0b72ca */ /* 0x000fe200000e0000 */
[----:B------:R-:W-:Y:S01]  /*76e0*/  UIADD3 UR9, UPT, UPT, UR41, 0x20, URZ ;  /* 0x0000002029097890 */ /* 0x000fe2000fffe0ff */
[----:B------:R-:W-:Y:S01]  /*76f0*/  R2UR UR12, R78 ;  /* 0x000000004e0c72ca */ /* 0x000fe200000e0000 */
[----:B------:R-:W-:Y:S02]  /*7700*/  UIADD3 UR8, UPT, UPT, UR50, 0x1200, URZ ;  /* 0x0000120032087890 */ /* 0x000fe4000fffe0ff */
[----:B------:R-:W-:Y:S10]  /*7710*/  UIADD3.X UR5, UPT, UPT, URZ, UR55, URZ, UP0, !UPT ;  /* 0x00000037ff057290 */ /* 0x000ff400087fe4ff */
[----:B------:R1:W-:Y:S01]  /*7720*/  UTMASTG.4D.IM2COL [UR8], [UR4] ;  /* 0x00000008040073b5 */ /* 0x0003e20008058000 */
[----:B------:R0:W-:Y:S01]  /*7730*/  UTMACMDFLUSH ;  /* 0x00000000000079b7 */ /* 0x0001e20000000000 */
[----:B-1----:R-:W-:Y:S04]  /*7740*/  DEPBAR.LE SB0, 0x1 ;  /* 0x000080400000791a */ /* 0x002fe80000000000 */
.L_x_121:
[----:B------:R-:W-:Y:S05]  /*7750*/  BSYNC.RECONVERGENT B0 ;  /* 0x0000000000007941 */ /* 0x000fea0003800200 */
.L_x_120:
[----:B------:R-:W-:Y:S01]  /*7760*/  BAR.SYNC.DEFER_BLOCKING 0x1, 0x80 ;  /* 0x0042000000007b1d */ /* 0x000fe20000010000 */
[----:B------:R-:W-:Y:S04]  /*7770*/  UIADD3 UR40, UPT, UPT, UR56, 0x1, URZ ;  /* 0x0000000138287890 */ /* 0x000fe8000fffe0ff */
[----:B------:R-:W-:Y:S04]  /*7780*/  UISETP.NE.AND UP0, UPT, UR40, 0x4, UPT ;  /* 0x000000042800788c */ /* 0x000fe8000bf05270 */
[----:B------:R-:W-:Y:S01]  /*7790*/  USEL UR40, UR40, URZ, UP0 ;  /* 0x000000ff28287287 */ /* 0x000fe20008000000 */
[----:B------:R1:W-:Y:S01]  /*77a0*/  @P6 SYNCS.ARRIVE.TRANS64.RED.A1T0 RZ, [R93+URZ], RZ ;  /* 0x000000ff5dff69a7 */ /* 0x0003e200081004ff */
[----:B------:R-:W-:Y:S01]  /*77b0*/  BSSY B1, `(.L_x_122) ;  /* 0x0000014000017945 */ /* 0x000fe20003800000 */
[----:B------:R-:W4:Y:S02]  /*77c0*/  @P6 SYNCS.PHASECHK.TRANS64.TRYWAIT P0, [R16+URZ+0x110], R17 ;  /* 0x00011011100065a7 */ /* 0x000f2400080011ff */
[----:B----4-:R-:W-:Y:S01]  /*77d0*/  @P6 SEL R85, RZ, 0x1, !P0 ;  /* 0x00000001ff556807 */ /* 0x010fe20004000000 */
[----:B-1----:R-:W-:Y:S06]  /*77e0*/  @!P6 BRA `(.L_x_123) ;  /* 0x000000000040e947 */ /* 0x002fec0003800000 */
[----:B------:R-:W-:Y:S01]  /*77f0*/  ISETP.NE.AND P1, PT, R87, RZ, PT ;  /* 0x000000ff5700720c */ /* 0x000fe20003f25270 */
[----:B------:R-:W-:Y:S01]  /*7800*/  BSSY B0, `(.L_x_124) ;  /* 0x0000009000007945 */ /* 0x000fe20003800000 */
[----:B------:R-:W-:Y:S11]  /*7810*/  ISETP.NE.AND P0, PT, R85, RZ, PT ;  /* 0x000000ff5500720c */ /* 0x000ff60003f05270 */
[----:B------:R-:W-:Y:S05]  /*7820*/  @P1 IMAD R2, R39, 0x1000, R86 ;  /* 0x0000100027021824 */ /* 0x000fea00078e0256 */
[----:B------:R-:W-:Y:S05]  /*7830*/  @P1 IADD3 R0, PT, PT, R2, UR50, RZ ;  /* 0x0000003202001c10 */ /* 0x000fea000fffe0ff */
[----:B------:R-:W-:Y:S01]  /*7840*/  @P1 IMAD.IADD R0, R75, 0x1, R0 ;  /* 0x000000014b001824 */ /* 0x000fe200078e0200 */
[----:B------:R-:W-:Y:S06]  /*7850*/  @P0 BRA `(.L_x_125) ;  /* 0x00000000000c0947 */ /* 0x000fec0003800000 */
[----:B------:R-:W-:Y:S04]  /*7860*/  SHF.L.U32 R3, R70, 0x1f, RZ ;  /* 0x0000001f46037819 */ /* 0x000fe800000006ff */
[----:B------:R-:W1:Y:S02]  /*7870*/  SYNCS.PHASECHK.TRANS64.TRYWAIT P0, [R16+URZ+0x110], R3 ;  /* 0x00011003100075a7 */ /* 0x000e6400080011ff */
[----:B-1----:R-:W-:Y:S05]  /*7880*/  @!P0 BRA `(.L_x_126) ;  /* 0x0000002000548947 */ /* 0x002fea0003800000 */
.L_x_125:
[----:B------:R-:W-:Y:S05]  /*7890*/  BSYNC B0 ;  /* 0x0000000000007941 */ /* 0x000fea0003800000 */
.L_x_124:
[----:B------:R-:W-:Y:S02]  /*78a0*/  ISETP.NE.AND P0, PT, R87, RZ, PT ;  /* 0x000000ff5700720c */ /* 0x000fe40003f05270 */
[----:B------:R-:W-:Y:S11]  /*78b0*/  IADD3 R39, PT, PT, R39, 0x1, RZ ;  /* 0x0000000127277810 */ /* 0x000ff60007ffe0ff */
[----:B------:R-:W-:Y:S05]  /*78c0*/  @P0 WARPSYNC.ALL ;  /* 0x0000000000000948 */ /* 0x000fea0003800000 */
[----:B------:R4:W1:Y:S04]  /*78d0*/  @P0 LDSM.16.M88.4 R40, [R2+UR50+0x200] ;  /* 0x000200320228083b */ /* 0x0008680008000200 */
[----:B------:R4:W1:Y:S02]  /*78e0*/  @P0 LDSM.16.M88.4 R48, [R0+0x200] ;  /* 0x000200000030083b */ /* 0x0008640000000200 */
.L_x_123:
[----:B------:R-:W-:Y:S05]  /*78f0*/  BSYNC B1 ;  /* 0x0000000000017941 */ /* 0x000fea0003800000 */
.L_x_122:
[----:B----4-:R-:W-:Y:S05]  /*7900*/  VIADD R0, R34, 0x40 ;  /* 0x0000004022007836 */ /* 0x010fea0000000000 */
[----:B------:R-:W-:Y:S04]  /*7910*/  SHF.R.U32.HI R0, RZ, 0x15, R0 ;  /* 0x00000015ff007819 */ /* 0x000fe80000011600 */
[----:B------:R-:W-:Y:S11]  /*7920*/  LOP3.LUT P0, RZ, R0, 0x3, R73, 0x48, !PT ;  /* 0x0000000300ff7812 */ /* 0x000ff60007804849 */
[----:B------:R-:W-:Y:S02]  /*7930*/  @!UPT UIADD3 URZ, UPT, UPT, URZ, URZ, URZ ;  /* 0x000000fffffff290 */ /* 0x000fe4000fffe0ff */
[----:B------:R-:W-:Y:S05]  /*7940*/  @!P0 BRA `(.L_x_127) ;  /* 0x0000000000408947 */ /* 0x000fea0003800000 */
[----:B------:R-:W4:Y:S01]  /*7950*/  LDCU.64 UR8, c[0x4][0x70] ;  /* 0x01000e00ff0877ac */ /* 0x000f220008000a00 */
[----:B-1----:R-:W-:Y:S01]  /*7960*/  MOV R3, 0x0 ;  /* 0x0000000000037802 */ /* 0x002fe20000000f00 */
[----:B------:R-:W-:Y:S02]  /*7970*/  HFMA2 R12, -RZ, RZ, 0, 5.9604644775390625e-08 ;  /* 0x00000001ff0c7431 */ /* 0x000fe400000001ff */
[----:B------:R-:W-:Y:S02]  /*7980*/  IMAD.MOV.U32 R8, RZ, RZ, 0x192 ;  /* 0x00000192ff087424 */ /* 0x000fe400078e00ff */
[----:B------:R-:W-:Y:S01]  /*7990*/  IMAD.MOV.U32 R13, RZ, RZ, RZ ;  /* 0x000000ffff0d7224 */ /* 0x000fe200078e00ff */
[----:B------:R-:W1:Y:S01]  /*79a0*/  LDCU.64 UR6, c[0x4][0x78] ;  /* 0x01000f00ff0677ac */ /* 0x000e620008000a00 */
[----:B------:R-:W2:Y:S01]  /*79b0*/  LDC.64 R2, c[0x4][R3] ;  /* 0x0100000003027b82 */ /* 0x000ea20000000a00 */
[----:B------:R-:W5:Y:S01]  /*79c0*/  LDCU.64 UR4, c[0x4][0x10] ;  /* 0x01000200ff0477ac */ /* 0x000f620008000a00 */
[----:B----4-:R-:W-:Y:S01]  /*79d0*/  MOV R5, UR9 ;  /* 0x0000000900057c02 */ /* 0x010fe20008000f00 */
[----:B------:R-:W-:Y:S01]  /*79e0*/  IMAD.U32 R4, RZ, RZ, UR8 ;  /* 0x00000008ff047e24 */ /* 0x000fe2000f8e00ff */
[----:B-1----:R-:W-:Y:S01]  /*79f0*/  MOV R7, UR7 ;  /* 0x0000000700077c02 */ /* 0x002fe20008000f00 */
[----:B------:R-:W-:Y:S01]  /*7a00*/  IMAD.U32 R6, RZ, RZ, UR6 ;  /* 0x00000006ff067e24 */ /* 0x000fe2000f8e00ff */
[----:B-----5:R-:W-:Y:S01]  /*7a10*/  MOV R11, UR5 ;  /* 0x00000005000b7c02 */ /* 0x020fe20008000f00 */
[----:B------:R-:W-:Y:S02]  /*7a20*/  IMAD.U32 R10, RZ, RZ, UR4 ;  /* 0x00000004ff0a7e24 */ /* 0x000fe4000f8e00ff */
[----:B------:R-:W-:Y:S07]  /*7a30*/  LEPC R20, `(.L_x_127) ;  /* 0x000000001014794e */ /* 0x000fee0000000000 */
[----:B--23--:R-:W-:Y:S05]  /*7a40*/  CALL.ABS.NOINC R2 ;  /* 0x0000000002007343 */ /* 0x00cfea0003c00000 */
.L_x_127:
[----:B------:R-:W-:Y:S01]  /*7a50*/  ISETP.NE.AND P6, PT, R81, RZ, PT ;  /* 0x000000ff5100720c */ /* 0x000fe20003fc5270 */
[----:B------:R-:W-:Y:S05]  /*7a60*/  WARPSYNC.ALL ;  /* 0x0000000000007948 */ /* 0x000fea0003800000 */
[----:B------:R-:W-:Y:S01]  /*7a70*/  R2UR UR4, R34 ;  /* 0x00000000220472ca */ /* 0x000fe200000e0000 */
[--C-:B-1----:R-:W-:Y:S01]  /*7a80*/  HADD2.F32 R20, -RZ, R40.reuse.H0_H0 ;  /* 0x20000028ff147230 */ /* 0x102fe20000004100 */
[----:B------:R-:W-:Y:S01]  /*7a90*/  ISETP.NE.AND P0, PT, R72, RZ, PT ;  /* 0x000000ff4800720c */ /* 0x000fe20003f05270 */
[----:B------:R-:W-:Y:S01]  /*7aa0*/  HADD2.F32 R21, -RZ, R40.H1_H1 ;  /* 0x30000028ff157230 */ /* 0x000fe20000004100 */
[----:B------:R-:W-:Y:S01]  /*7ab0*/  MOV R93, UR40 ;  /* 0x00000028005d7c02 */ /* 0x000fe20008000f00 */
[----:B------:R-:W-:Y:S01]  /*7ac0*/  HADD2.F32 R36, -RZ, R41.H1_H1 ;  /* 0x30000029ff247230 */ /* 0x000fe20000004100 */
[----:B------:R-:W-:Y:S01]  /*7ad0*/  BSSY.RECONVERGENT B0, `(.L_x_128) ;  /* 0x0000050000007945 */ /* 0x000fe20003800200 */
[----:B------:R-:W-:Y:S01]  /*7ae0*/  HADD2.F32 R37, -RZ, R43.H0_H0 ;  /* 0x2000002bff257230 */ /* 0x000fe20000004100 */
[----:B------:R-:W-:Y:S01]  /*7af0*/  @P6 LEA R93, R93, UR50, 0x3 ;  /* 0x000000325d5d6c11 */ /* 0x000fe2000f8e18ff */
[----:B------:R-:W-:Y:S03]  /*7b00*/  HADD2.F32 R38, -RZ, R51.H1_H1 ;  /* 0x30000033ff267230 */ /* 0x000fe60000004100 */
[----:B------:R-:W-:Y:S01]  /*7b10*/  @P6 IADD3 R93, PT, PT, R93, 0x130, RZ ;  /* 0x000001305d5d6810 */ /* 0x000fe20007ffe0ff */
[----:B------:R-:W1:Y:S03]  /*7b20*/  LDTM.16dp256bit.x4 R4, tmem[UR4+0x40] ;  /* 0x00004004000479ee */ /* 0x000e660008120000 */
[----:B------:R-:W-:Y:S01]  /*7b30*/  @P6 PRMT R93, R92, 0x654, R93 ;  /* 0x000006545c5d6816 */ /* 0x000fe2000000005d */
[C---:B-1----:R-:W-:Y:S01]  /*7b40*/  FMUL R0, R33.reuse, R4 ;  /* 0x0000000421007220 */ /* 0x042fe20000400000 */
[C---:B------:R-:W-:Y:S01]  /*7b50*/  FMUL R2, R33.reuse, R5 ;  /* 0x0000000521027220 */ /* 0x040fe20000400000 */
[C---:B------:R-:W-:Y:S01]  /*7b60*/  FMUL R3, R33.reuse, R6 ;  /* 0x0000000621037220 */ /* 0x040fe20000400000 */
[----:B------:R-:W-:Y:S01]  /*7b70*/  FMUL R7, R33, R7 ;  /* 0x0000000721077220 */ /* 0x000fe20000400000 */
[C---:B------:R-:W-:Y:S01]  /*7b80*/  FFMA R0, R35.reuse, R20, R0 ;  /* 0x0000001423007223 */ /* 0x040fe20000000000 */
[----:B------:R-:W-:Y:S02]  /*7b90*/  HADD2.F32 R20, -RZ, R41.H0_H0 ;  /* 0x20000029ff147230 */ /* 0x000fe40000004100 */
[----:B------:R-:W-:Y:S01]  /*7ba0*/  FFMA R2, R35, R21, R2 ;  /* 0x0000001523027223 */ /* 0x000fe20000000002 */
[--C-:B------:R-:W-:Y:S02]  /*7bb0*/  HADD2.F32 R21, -RZ, R42.reuse.H0_H0 ;  /* 0x2000002aff157230 */ /* 0x100fe40000004100 */
[C---:B------:R-:W-:Y:S01]  /*7bc0*/  FMUL R4, R33.reuse, R8 ;  /* 0x0000000821047220 */ /* 0x040fe20000400000 */
[----:B------:R-:W-:Y:S01]  /*7bd0*/  FMUL R5, R33, R9 ;  /* 0x0000000921057220 */ /* 0x000fe20000400000 */
[C---:B------:R-:W-:Y:S01]  /*7be0*/  FFMA R3, R35.reuse, R20, R3 ;  /* 0x0000001423037223 */ /* 0x040fe20000000003 */
[----:B------:R-:W-:Y:S01]  /*7bf0*/  HADD2.F32 R20, -RZ, R42.H1_H1 ;  /* 0x3000002aff147230 */ /* 0x000fe20000004100 */
[----:B--2---:R-:W-:Y:S01]  /*7c00*/  F2FP.F16.F32.PACK_AB R44, R2, R0 ;  /* 0x00000000022c723e */ /* 0x004fe200000000ff */
[C---:B------:R-:W-:Y:S01]  /*7c10*/  FFMA R7, R35.reuse, R36, R7 ;  /* 0x0000002423077223 */ /* 0x040fe20000000007 */
[----:B------:R-:W-:Y:S01]  /*7c20*/  FFMA R4, R35, R21, R4 ;  /* 0x0000001523047223 */ /* 0x000fe20000000004 */
[----:B------:R-:W-:Y:S01]  /*7c30*/  FMUL R6, R33, R10 ;  /* 0x0000000a21067220 */ /* 0x000fe20000400000 */
[----:B------:R-:W-:Y:S02]  /*7c40*/  HADD2.F32 R36, -RZ, R43.H1_H1 ;  /* 0x3000002bff247230 */ /* 0x000fe40000004100 */
[----:B------:R-:W-:Y:S01]  /*7c50*/  FFMA R5, R35, R20, R5 ;  /* 0x0000001423057223 */ /* 0x000fe20000000005 */
[----:B------:R-:W-:Y:S01]  /*7c60*/  FMUL R11, R33, R11 ;  /* 0x0000000b210b7220 */ /* 0x000fe20000400000 */
[----:B------:R-:W-:Y:S01]  /*7c70*/  FFMA R6, R35, R37, R6 ;  /* 0x0000002523067223 */ /* 0x000fe20000000006 */
[--C-:B------:R-:W-:Y:S02]  /*7c80*/  HADD2.F32 R20, -RZ, R48.reuse.H0_H0 ;  /* 0x20000030ff147230 */ /* 0x100fe40000004100 */
[----:B------:R-:W-:Y:S01]  /*7c90*/  FMUL R8, R33, R12 ;  /* 0x0000000c21087220 */ /* 0x000fe20000400000 */
[----:B------:R-:W-:Y:S01]  /*7ca0*/  FFMA R11, R35, R36, R11 ;  /* 0x00000024230b7223 */ /* 0x000fe2000000000b */
[----:B------:R-:W-:Y:S02]  /*7cb0*/  HADD2.F32 R36, -RZ, R48.H1_H1 ;  /* 0x30000030ff247230 */ /* 0x000fe40000004100 */
[C---:B------:R-:W-:Y:S01]  /*7cc0*/  FMUL R9, R33.reuse, R13 ;  /* 0x0000000d21097220 */ /* 0x040fe20000400000 */
[--C-:B------:R-:W-:Y:S02]  /*7cd0*/  HADD2.F32 R21, -RZ, R49.reuse.H0_H0 ;  /* 0x20000031ff157230 */ /* 0x100fe40000004100 */
[----:B------:R-:W-:Y:S01]  /*7ce0*/  FMUL R10, R33, R14 ;  /* 0x0000000e210a7220 */ /* 0x000fe20000400000 */
[C---:B------:R-:W-:Y:S01]  /*7cf0*/  FFMA R8, R35.reuse, R20, R8 ;  /* 0x0000001423087223 */ /* 0x040fe20000000008 */
[C---:B------:R-:W-:Y:S01]  /*7d00*/  FFMA R9, R35.reuse, R36, R9 ;  /* 0x0000002423097223 */ /* 0x040fe20000000009 */
[----:B------:R-:W-:Y:S02]  /*7d10*/  HADD2.F32 R20, -RZ, R49.H1_H1 ;  /* 0x30000031ff147230 */ /* 0x000fe40000004100 */
[----:B------:R-:W-:Y:S01]  /*7d20*/  FFMA R10, R35, R21, R10 ;  /* 0x00000015230a7223 */ /* 0x000fe2000000000a */
[C---:B------:R-:W-:Y:S01]  /*7d30*/  FMUL R15, R33.reuse, R15 ;  /* 0x0000000f210f7220 */ /* 0x040fe20000400000 */
        /* <DEDUP_REMOVED lines=40> */
[----:B--2---:R-:W-:Y:S04]  /*7fc0*/  DEPBAR.LE SB0, 0x1 ;  /* 0x000080400000791a */ /* 0x004fe80000000000 */
.L_x_129:
[----:B------:R-:W-:Y:S05]  /*7fd0*/  BSYNC.RECONVERGENT B0 ;  /* 0x0000000000007941 */ /* 0x000fea0003800200 */
.L_x_128:
        /* <DEDUP_REMOVED lines=8> */
[----:B--2---:R-:W-:Y:S06]  /*8060*/  @!P6 BRA `(.L_x_131) ;  /* 0x000000000040e947 */ /* 0x004fec0003800000 */
        /* <DEDUP_REMOVED lines=8> */
[----:B------:R-:W2:Y:S02]  /*80f0*/  SYNCS.PHASECHK.TRANS64.TRYWAIT P0, [R17+URZ+0x110], R0 ;  /* 0x00011000110075a7 */ /* 0x000ea400080011ff */
[----:B--2---:R-:W-:Y:S05]  /*8100*/  @!P0 BRA `(.L_x_134) ;  /* 0x0000001800488947 */ /* 0x004fea0003800000 */
.L_x_133:
[----:B------:R-:W-:Y:S05]  /*8110*/  BSYNC B0 ;  /* 0x0000000000007941 */ /* 0x000fea0003800000 */
.L_x_132:
[----:B------:R-:W-:Y:S11]  /*8120*/  ISETP.NE.AND P0, PT, R87, RZ, PT ;  /* 0x000000ff5700720c */ /* 0x000ff60003f05270 */
[----:B------:R-:W-:Y:S02]  /*8130*/  @!UPT UIADD3 URZ, UPT, UPT, URZ, URZ, URZ ;  /* 0x000000fffffff290 */ /* 0x000fe4000fffe0ff */
[----:B------:R-:W-:Y:S05]  /*8140*/  @P0 WARPSYNC.ALL ;  /* 0x0000000000000948 */ /* 0x000fea0003800000 */
[----:B------:R4:W1:Y:S04]  /*8150*/  @P0 LDSM.16.M88.4 R40, [R39+UR50+0x200] ;  /* 0x000200322728083b */ /* 0x0008680008000200 */
[----:B------:R4:W1:Y:S02]  /*8160*/  @P0 LDSM.16.M88.4 R48, [R2+0x200] ;  /* 0x000200000230083b */ /* 0x0008640000000200 */
.L_x_131:
[----:B------:R-:W-:Y:S05]  /*8170*/  BSYNC B1 ;  /* 0x0000000000017941 */ /* 0x000fea0003800000 */
.L_x_130:
[----:B--2---:R-:W-:Y:S05]  /*8180*/  VIADD R0, R34, 0x60 ;  /* 0x0000006022007836 */ /* 0x004fea0000000000 */
        /* <DEDUP_REMOVED lines=9> */
[----:B------:R-:W5:Y:S01]  /*8220*/  LDCU.64 UR6, c[0x4][0x78] ;  /* 0x01000f00ff0677ac */ /* 0x000f620008000a00 */
[----:B----4-:R-:W4:Y:S01]  /*8230*/  LDC.64 R2, c[0x4][R3] ;  /* 0x0100000003027b82 */ /* 0x010f220000000a00 */
[----:B------:R-:W3:Y:S01]  /*8240*/  LDCU.64 UR4, c[0x4][0x10] ;  /* 0x01000200ff0477ac */ /* 0x000ee20008000a00 */
[----:B--2---:R-:W-:Y:S01]  /*8250*/  MOV R5, UR9 ;  /* 0x0000000900057c02 */ /* 0x004fe20008000f00 */
[----:B------:R-:W-:Y:S01]  /*8260*/  IMAD.U32 R4, RZ, RZ, UR8 ;  /* 0x00000008ff047e24 */ /* 0x000fe2000f8e00ff */
[----:B-----5:R-:W-:Y:S01]  /*8270*/  MOV R7, UR7 ;  /* 0x0000000700077c02 */ /* 0x020fe20008000f00 */
[----:B------:R-:W-:Y:S01]  /*8280*/  IMAD.U32 R6, RZ, RZ, UR6 ;  /* 0x00000006ff067e24 */ /* 0x000fe2000f8e00ff */
[----:B---3--:R-:W-:Y:S01]  /*8290*/  MOV R11, UR5 ;  /* 0x00000005000b7c02 */ /* 0x008fe20008000f00 */
[----:B------:R-:W-:Y:S02]  /*82a0*/  IMAD.U32 R10, RZ, RZ, UR4 ;  /* 0x00000004ff0a7e24 */ /* 0x000fe4000f8e00ff */
[----:B------:R-:W-:Y:S07]  /*82b0*/  LEPC R20, `(.L_x_135) ;  /* 0x000000001014794e */ /* 0x000fee0000000000 */
[----:B-1--4-:R-:W-:Y:S05]  /*82c0*/  CALL.ABS.NOINC R2 ;  /* 0x0000000002007343 */ /* 0x012fea0003c00000 */
.L_x_135:
[----:B------:R-:W-:Y:S01]  /*82d0*/  ISETP.NE.AND P0, PT, R72, RZ, PT ;  /* 0x000000ff4800720c */ /* 0x000fe20003f05270 */
[----:B------:R-:W-:Y:S05]  /*82e0*/  WARPSYNC.ALL ;  /* 0x0000000000007948 */ /* 0x000fea0003800000 */
[----:B------:R-:W-:Y:S01]  /*82f0*/  R2UR UR4, R34 ;  /* 0x00000000220472ca */ /* 0x000fe200000e0000 */
[--C-:B-1----:R-:W-:Y:S01]  /*8300*/  HADD2.F32 R20, -RZ, R40.reuse.H0_H0 ;  /* 0x20000028ff147230 */ /* 0x102fe20000004100 */
[----:B------:R-:W-:Y:S01]  /*8310*/  R2UR UR5, R83 ;  /* 0x00000000530572ca */ /* 0x000fe200000e0000 */
[----:B------:R-:W-:Y:S01]  /*8320*/  HADD2.F32 R36, -RZ, R40.H1_H1 ;  /* 0x30000028ff247230 */ /* 0x000fe20000004100 */
[----:B------:R-:W-:Y:S01]  /*8330*/  BSSY.RECONVERGENT B0, `(.L_x_136) ;  /* 0x0000050000007945 */ /* 0x000fe20003800200 */
[--C-:B------:R-:W-:Y:S02]  /*8340*/  HADD2.F32 R21, -RZ, R41.reuse.H0_H0 ;  /* 0x20000029ff157230 */ /* 0x100fe40000004100 */
[----:B------:R-:W-:Y:S02]  /*8350*/  HADD2.F32 R38, -RZ, R41.H1_H1 ;  /* 0x30000029ff267230 */ /* 0x000fe40000004100 */
[--C-:B------:R-:W-:Y:S02]  /*8360*/  HADD2.F32 R37, -RZ, R42.reuse.H0_H0 ;  /* 0x2000002aff257230 */ /* 0x100fe40000004100 */
[----:B------:R-:W-:Y:S02]  /*8370*/  HADD2.F32 R40, -RZ, R42.H1_H1 ;  /* 0x3000002aff287230 */ /* 0x000fe40000004100 */
[----:B------:R-:W1:Y:S01]  /*8380*/  LDTM.16dp256bit.x4 R4, tmem[UR4+0x60] ;  /* 0x00006004000479ee */ /* 0x000e620008120000 */
[----:B------:R-:W-:Y:S01]  /*8390*/  NOP ;  /* 0x0000000000007918 */ /* 0x000fe20000000000 */
[--C-:B----4-:R-:W-:Y:S01]  /*83a0*/  HADD2.F32 R39, -RZ, R43.reuse.H0_H0 ;  /* 0x2000002bff277230 */ /* 0x110fe20000004100 */
[----:B------:R-:W-:Y:S01]  /*83b0*/  UIADD3 UR5, UPT, UPT, UR5, 0x180, URZ ;  /* 0x0000018005057890 */ /* 0x000fe2000fffe0ff */
[----:B------:R-:W-:Y:S02]  /*83c0*/  HADD2.F32 R41, -RZ, R43.H1_H1 ;  /* 0x3000002bff297230 */ /* 0x000fe40000004100 */
[--C-:B------:R-:W-:Y:S01]  /*83d0*/  HADD2.F32 R42, -RZ, R48.reuse.H0_H0 ;  /* 0x20000030ff2a7230 */ /* 0x100fe20000004100 */
[----:B------:R-:W-:Y:S01]  /*83e0*/  UPRMT UR5, UR45, 0x654, UR5 ;  /* 0x000006542d057896 */ /* 0x000fe20008000005 */
[----:B------:R-:W-:Y:S02]  /*83f0*/  HADD2.F32 R43, -RZ, R48.H1_H1 ;  /* 0x30000030ff2b7230 */ /* 0x000fe40000004100 */
[--C-:B------:R-:W-:Y:S02]  /*8400*/  HADD2.F32 R44, -RZ, R49.reuse.H0_H0 ;  /* 0x20000031ff2c7230 */ /* 0x100fe40000004100 */
[----:B------:R-:W-:Y:S02]  /*8410*/  HADD2.F32 R46, -RZ, R49.H1_H1 ;  /* 0x30000031ff2e7230 */ /* 0x000fe40000004100 */
[--C-:B------:R-:W-:Y:S02]  /*8420*/  HADD2.F32 R45, -RZ, R50.reuse.H0_H0 ;  /* 0x20000032ff2d7230 */ /* 0x100fe40000004100 */
[----:B-1----:R-:W-:Y:S01]  /*8430*/  SYNCS.ARRIVE.TRANS64.RED.A1T0 RZ, [UR5], RZ ;  /* 0x000000ffffff79a7 */ /* 0x002fe20008100405 */
[----:B------:R-:W-:Y:S02]  /*8440*/  HADD2.F32 R48, -RZ, R50.H1_H1 ;  /* 0x30000032ff307230 */ /* 0x000fe40000004100 */
[--C-:B------:R-:W-:Y:S02]  /*8450*/  HADD2.F32 R47, -RZ, R51.reuse.H0_H0 ;  /* 0x20000033ff2f7230 */ /* 0x100fe40000004100 */
[----:B------:R-:W-:Y:S02]  /*8460*/  HADD2.F32 R50, -RZ, R51.H1_H1 ;  /* 0x30000033ff327230 */ /* 0x000fe40000004100 */
[C---:B------:R-:W-:Y:S01]  /*8470*/  FMUL R4, R33.reuse, R4 ;  /* 0x0000000421047220 */ /* 0x040fe20000400000 */
[C---:B------:R-:W-:Y:S01]  /*8480*/  FMUL R5, R33.reuse, R5 ;  /* 0x0000000521057220 */ /* 0x040fe20000400000 */
[C---:B------:R-:W-:Y:S01]  /*8490*/  FMUL R6, R33.reuse, R6 ;  /* 0x0000000621067220 */ /* 0x040fe20000400000 */
[----:B------:R-:W-:Y:S01]  /*84a0*/  FMUL R7, R33, R7 ;  /* 0x0000000721077220 */ /* 0x000fe20000400000 */
[C---:B------:R-:W-:Y:S01]  /*84b0*/  FFMA R4, R35.reuse, R20, R4 ;  /* 0x0000001423047223 */ /* 0x040fe20000000004 */
[C---:B------:R-:W-:Y:S01]  /*84c0*/  FFMA R5, R35.reuse, R36, R5 ;  /* 0x0000002423057223 */ /* 0x040fe20000000005 */
[C---:B------:R-:W-:Y:S01]  /*84d0*/  FFMA R6, R35.reuse, R21, R6 ;  /* 0x0000001523067223 */ /* 0x040fe20000000006 */
[----:B------:R-:W-:Y:S01]  /*84e0*/  FFMA R7, R35, R38, R7 ;  /* 0x0000002623077223 */ /* 0x000fe20000000007 */
[C---:B------:R-:W-:Y:S01]  /*84f0*/  FMUL R8, R33.reuse, R8 ;  /* 0x0000000821087220 */ /* 0x040fe20000400000 */
[----:B------:R-:W-:Y:S01]  /*8500*/  FMUL R9, R33, R9 ;  /* 0x0000000921097220 */ /* 0x000fe20000400000 */
[----:B------:R-:W-:Y:S01]  /*8510*/  F2FP.F16.F32.PACK_AB R88, R5, R4 ;  /* 0x000000040558723e */ /* 0x000fe200000000ff */
[----:B------:R-:W-:Y:S01]  /*8520*/  FMUL R0, R33, R10 ;  /* 0x0000000a21007220 */ /* 0x000fe20000400000 */
[----:B------:R-:W-:Y:S01]  /*8530*/  F2FP.F16.F32.PACK_AB R89, R7, R6 ;  /* 0x000000060759723e */ /* 0x000fe200000000ff */
[C---:B------:R-:W-:Y:S01]  /*8540*/  FFMA R8, R35.reuse, R37, R8 ;  /* 0x0000002523087223 */ /* 0x040fe20000000008 */
[----:B------:R-:W-:Y:S01]  /*8550*/  FFMA R9, R35, R40, R9 ;  /* 0x0000002823097223 */ /* 0x000fe20000000009 */
[C---:B------:R-:W-:Y:S01]  /*8560*/  FMUL R2, R33.reuse, R11 ;  /* 0x0000000b21027220 */ /* 0x040fe20000400000 */
[C---:B------:R-:W-:Y:S01]  /*8570*/  FMUL R3, R33.reuse, R12 ;  /* 0x0000000c21037220 */ /* 0x040fe20000400000 */
[----:B------:R-:W-:Y:S01]  /*8580*/  FMUL R10, R33, R13 ;  /* 0x0000000d210a7220 */ /* 0x000fe20000400000 */
[----:B------:R-:W-:Y:S01]  /*8590*/  FFMA R0, R35, R39, R0 ;  /* 0x0000002723007223 */ /* 0x000fe20000000000 */
        /* <DEDUP_REMOVED lines=41> */
.L_x_137:
[----:B------:R-:W-:Y:S05]  /*8830*/  BSYNC.RECONVERGENT B0 ;  /* 0x0000000000007941 */ /* 0x000fea0003800200 */
.L_x_136:
[----:B------:R-:W-:Y:S01]  /*8840*/  BAR.SYNC.DEFER_BLOCKING 0x1, 0x80 ;  /* 0x0042000000007b1d */ /* 0x000fe20000010000 */
[----:B------:R-:W-:Y:S01]  /*8850*/  UISETP.NE.AND UP0, UPT, UR52, -0x4, UPT ;  /* 0xfffffffc3400788c */ /* 0x000fe2000bf05270 */
[----:B------:R-:W-:Y:S08]  /*8860*/  IADD3 R0, PT, PT, R30, 0x1, RZ ;  /* 0x000000011e007810 */ /* 0x000ff00007ffe0ff */
[----:B------:R-:W-:Y:S05]  /*8870*/  BRA.U !UP0, `(.L_x_138) ;  /* 0x0000000108247547 */ /* 0x000fea000b800000 */
[----:B------:R-:W-:Y:S01]  /*8880*/  ISETP.NE.AND P0, PT, R81, RZ, PT ;  /* 0x000000ff5100720c */ /* 0x000fe20003f05270 */
[----:B------:R-:W-:Y:S01]  /*8890*/  IMAD.U32 R2, RZ, RZ, UR56 ;  /* 0x00000038ff027e24 */ /* 0x000fe2000f8e00ff */
[----:B------:R-:W-:Y:S04]  /*88a0*/  UIADD3 UR56, UPT, UPT, UR56, 0x1, URZ ;  /* 0x0000000138387890 */ /* 0x000fe8000fffe0ff */
[----:B------:R-:W-:Y:S04]  /*88b0*/  UISETP.NE.AND UP0, UPT, UR56, 0x4, UPT ;  /* 0x000000043800788c */ /* 0x000fe8000bf05270 */
[----:B------:R-:W-:Y:S03]  /*88c0*/  USEL UR56, UR56, URZ, UP0 ;  /* 0x000000ff38387287 */ /* 0x000fe60008000000 */
[----:B------:R-:W-:Y:S05]  /*88d0*/  @P0 LEA R2, R2, UR50, 0x3 ;  /* 0x0000003202020c11 */ /* 0x000fea000f8e18ff */
[----:B------:R-:W-:Y:S05]  /*88e0*/  @P0 VIADD R3, R2, 0x130 ;  /* 0x0000013002030836 */ /* 0x000fea0000000000 */
[----:B------:R-:W-:Y:S04]  /*88f0*/  @P0 PRMT R3, R92, 0x654, R3 ;  /* 0x000006545c030816 */ /* 0x000fe80000000003 */
[----:B------:R2:W-:Y:S03]  /*8900*/  @P0 SYNCS.ARRIVE.TRANS64.RED.A1T0 RZ, [R3+URZ], RZ ;  /* 0x000000ff03ff09a7 */ /* 0x0005e600081004ff */
.L_x_138:
[----:B------:R-:W-:Y:S01]  /*8910*/  ISETP.NE.AND P1, PT, R76, RZ, PT ;  /* 0x000000ff4c00720c */ /* 0x000fe20003f25270 */
[----:B------:R-:W-:Y:S01]  /*8920*/  UIADD3 UR52, UPT, UPT, UR52, 0x4, URZ ;  /* 0x0000000434347890 */ /* 0x000fe2000fffe0ff */
[----:B------:R-:W-:Y:S01]  /*8930*/  ISETP.NE.AND P0, PT, R0, 0x2, PT ;  /* 0x000000020000780c */ /* 0x000fe20003f05270 */
[----:B------:R-:W-:Y:S01]  /*8940*/  UMOV UR57, UR51 ;  /* 0x0000003300397c82 */ /* 0x000fe20008000000 */
[----:B------:R-:W-:Y:S01]  /*8950*/  LOP3.LUT R68, R68, 0x1, RZ, 0x3c, !PT ;  /* 0x0000000144447812 */ /* 0x000fe200078e3cff */
[----:B------:R-:W-:Y:S01]  /*8960*/  IMAD.IADD R16, R29, 0x1, R62 ;  /* 0x000000011d107824 */ /* 0x000fe200078e023e */
[----:B------:R-:W-:Y:S01]  /*8970*/  SEL R2, RZ, 0x1, P0 ;  /* 0x00000001ff027807 */ /* 0x000fe20000000000 */
[----:B------:R-:W-:Y:S01]  /*8980*/  IMAD.IADD R19, R31, 0x1, R64 ;  /* 0x000000011f137824 */ /* 0x000fe200078e0240 */
[----:B------:R-:W-:Y:S02]  /*8990*/  SEL R30, R0, RZ, P0 ;  /* 0x000000ff001e7207 */ /* 0x000fe40000000000 */
[----:B------:R-:W-:Y:S03]  /*89a0*/  LOP3.LUT R69, R69, R2, RZ, 0x3c, !PT ;  /* 0x0000000245457212 */ /* 0x000fe600078e3cff */
[----:B------:R-:W-:Y:S05]  /*89b0*/  @P1 BRA `(.L_x_139) ;  /* 0xffffffd000041947 */ /* 0x000fea000383ffff */
[----:B------:R-:W-:-:S09]  /*89c0*/  UISETP.NE.AND UP0, UPT, UR53, URZ, UPT ;  /* 0x000000ff3500728c */ /* 0x000fd2000bf05270 */
[----:B------:R-:W-:Y:S05]  /*89d0*/  BRA.U !UP0, `(.L_x_140) ;  /* 0x0000000108487547 */ /* 0x000fea000b800000 */
[----:B------:R-:W4:Y:S02]  /*89e0*/  LDCU.64 UR4, c[0x0][0x890] ;  /* 0x00011200ff0477ac */ /* 0x000f240008000a00 */
[----:B----4-:R-:W-:-:S04]  /*89f0*/  UISETP.NE.U32.AND UP0, UPT, UR4, URZ, UPT ;  /* 0x000000ff0400728c */ /* 0x010fc8000bf05070 */
[----:B------:R-:W-:-:S09]  /*8a00*/  UISETP.NE.AND.EX UP0, UPT, UR5, URZ, UPT, UP0 ;  /* 0x000000ff0500728c */ /* 0x000fd2000bf05300 */
[----:B------:R-:W-:Y:S05]  /*8a10*/  BRA.U UP0, `(.L_x_141) ;  /* 0x00000001000c7547 */ /* 0x000fea000b800000 */
[----:B------:R-:W-:-:S13]  /*8a20*/  FSETP.NEU.AND P0, PT, R35, RZ, PT ;  /* 0x000000ff2300720b */ /* 0x000fda0003f0d000 */
[----:B------:R-:W-:Y:S05]  /*8a30*/  @!P0 EXIT ;  /* 0x000000000000894d */ /* 0x000fea0003800000 */
[----:B------:R-:W-:Y:S05]  /*8a40*/  BRA `(.L_x_140) ;  /* 0x00000000002c7947 */ /* 0x000fea0003800000 */
.L_x_141:
[----:B------:R-:W-:Y:S01]  /*8a50*/  ISETP.NE.AND P0, PT, R80, RZ, PT ;  /* 0x000000ff5000720c */ /* 0x000fe20003f05270 */
[----:B------:R-:W-:-:S12]  /*8a60*/  BSSY.RECONVERGENT B0, `(.L_x_140) ;  /* 0x0000009000007945 */ /* 0x000fd80003800200 */
[----:B------:R-:W-:Y:S05]  /*8a70*/  @P0 BRA `(.L_x_142) ;  /* 0x0000000000140947 */ /* 0x000fea0003800000 */
[----:B------:R-:W4:Y:S02]  /*8a80*/  LDCU.64 UR4, c[0x0][0x888] ;  /* 0x00011100ff0477ac */ /* 0x000f240008000a00 */
[----:B----4-:R-:W-:-:S04]  /*8a90*/  ISETP.NE.U32.AND P0, PT, RZ, UR4, PT ;  /* 0x00000004ff007c0c */ /* 0x010fc8000bf05070 */
[----:B------:R-:W-:-:S13]  /*8aa0*/  ISETP.NE.AND.EX P0, PT, RZ, UR5, PT, P0 ;  /* 0x00000005ff007c0c */ /* 0x000fda000bf05300 */
[----:B------:R-:W-:Y:S05]  /*8ab0*/  @!P0 EXIT ;  /* 0x000000000000894d */ /* 0x000fea0003800000 */
[----:B------:R-:W-:Y:S05]  /*8ac0*/  BRA `(.L_x_143) ;  /* 0x0000000000087947 */ /* 0x000fea0003800000 */
.L_x_142:
[----:B------:R-:W-:-:S13]  /*8ad0*/  FSETP.NEU.AND P0, PT, R35, RZ, PT ;  /* 0x000000ff2300720b */ /* 0x000fda0003f0d000 */
[----:B------:R-:W-:Y:S05]  /*8ae0*/  @!P0 EXIT ;  /* 0x000000000000894d */ /* 0x000fea0003800000 */
.L_x_143:
[----:B------:R-:W-:Y:S05]  /*8af0*/  BSYNC.RECONVERGENT B0 ;  /* 0x0000000000007941 */ /* 0x000fea0003800200 */
.L_x_140:
[----:B------:R-:W-:Y:S01]  /*8b00*/  ULEA UR4, UR56, UR50, 0x3 ;  /* 0x0000003238047291 */ /* 0x000fe2000f8e18ff */
[----:B------:R-:W-:-:S04]  /*8b10*/  DEPBAR.LE SB0, 0x0 ;  /* 0x000080000000791a */ /* 0x000fc80000000000 */
[----:B------:R-:W-:-:S04]  /*8b20*/  UIADD3 UR4, UPT, UPT, UR4, 0x130, URZ ;  /* 0x0000013004047890 */ /* 0x000fc8000fffe0ff */
[----:B------:R-:W-:-:S09]  /*8b30*/  UPRMT UR4, UR45, 0x654, UR4 ;  /* 0x000006542d047896 */ /* 0x000fd20008000004 */
[----:B------:R-:W-:Y:S01]  /*8b40*/  SYNCS.ARRIVE.TRANS64.RED.A1T0 RZ, [UR4], RZ ;  /* 0x000000ffffff79a7 */ /* 0x000fe20008100404 */
[----:B------:R-:W-:Y:S05]  /*8b50*/  EXIT ;  /* 0x000000000000794d */ /* 0x000fea0003800000 */
.L_x_25:
[----:B------:R-:W-:Y:S07]  /*8b60*/  MOV R2, UR17 ;  /* 0x0000001100027c02 */ /* 0x000fee0008000f00 */
.L_x_144:
[----:B-1----:R1:W2:Y:S02]  /*8b70*/  SYNCS.PHASECHK.TRANS64.TRYWAIT P1, [R2+URZ+0x88], R5 ;  /* 0x00008805020075a7 */ /* 0x0022a400080211ff */
[----:B--2---:R-:W-:Y:S05]  /*8b80*/  @!P1 NANOSLEEP.SYNCS 0x989680 ;  /* 0x009896800000995d */ /* 0x004fea0003900000 */
[----:B------:R-:W2:Y:S02]  /*8b90*/  @!P1 SYNCS.PHASECHK.TRANS64 P1, [R2+URZ+0x88], R5 ;  /* 0x00008805020095a7 */ /* 0x000ea400080210ff */
[----:B--2---:R-:W-:Y:S05]  /*8ba0*/  @!P1 BRA `(.L_x_144) ;  /* 0xfffffffc00f09947 */ /* 0x004fea000383ffff */
[----:B------:R-:W-:Y:S05]  /*8bb0*/  BRA `(.L_x_24) ;  /* 0xffffff8c00d87947 */ /* 0x000fea000383ffff */
.L_x_32:
[----:B------:R-:W-:Y:S07]  /*8bc0*/  MOV R2, UR25 ;  /* 0x0000001900027c02 */ /* 0x000fee0008000f00 */
.L_x_145:
[----:B-1----:R1:W2:Y:S02]  /*8bd0*/  SYNCS.PHASECHK.TRANS64.TRYWAIT P0, [R2+URZ+0x88], R5 ;  /* 0x00008805020075a7 */ /* 0x0022a400080011ff */
[----:B--2---:R-:W-:Y:S05]  /*8be0*/  @!P0 NANOSLEEP.SYNCS 0x989680 ;  /* 0x009896800000895d */ /* 0x004fea0003900000 */
[----:B------:R-:W2:Y:S02]  /*8bf0*/  @!P0 SYNCS.PHASECHK.TRANS64 P0, [R2+URZ+0x88], R5 ;  /* 0x00008805020085a7 */ /* 0x000ea400080010ff */
[----:B--2---:R-:W-:Y:S05]  /*8c00*/  @!P0 BRA `(.L_x_145) ;  /* 0xfffffffc00f08947 */ /* 0x004fea000383ffff */
[----:B------:R-:W-:Y:S05]  /*8c10*/  BRA `(.L_x_31) ;  /* 0xffffff9400687947 */ /* 0x000fea000383ffff */
.L_x_37:
[----:B-1----:R-:W-:-:S07]  /*8c20*/  MOV R2, UR30 ;  /* 0x0000001e00027c02 */ /* 0x002fce0008000f00 */
.L_x_146:
[----:B-1----:R1:W2:Y:S02]  /*8c30*/  SYNCS.PHASECHK.TRANS64.TRYWAIT P0, [R2+URZ+0x160], R3 ;  /* 0x00016003020075a7 */ /* 0x0022a400080011ff */
[----:B--2---:R-:W-:Y:S05]  /*8c40*/  @!P0 NANOSLEEP.SYNCS 0x989680 ;  /* 0x009896800000895d */ /* 0x004fea0003900000 */
[----:B------:R-:W2:Y:S02]  /*8c50*/  @!P0 SYNCS.PHASECHK.TRANS64 P0, [R2+URZ+0x160], R3 ;  /* 0x00016003020085a7 */ /* 0x000ea400080010ff */
[----:B--2---:R-:W-:Y:S05]  /*8c60*/  @!P0 BRA `(.L_x_146) ;  /* 0xfffffffc00f08947 */ /* 0x004fea000383ffff */
[----:B------:R-:W-:Y:S05]  /*8c70*/  BRA `(.L_x_147) ;  /* 0xffffff9800587947 */ /* 0x000fea000383ffff */
.L_x_41:
[----:B------:R-:W-:-:S07]  /*8c80*/  MOV R0, UR4 ;  /* 0x0000000400007c02 */ /* 0x000fce0008000f00 */
.L_x_148:
[----:B-1----:R1:W2:Y:S02]  /*8c90*/  SYNCS.PHASECHK.TRANS64.TRYWAIT P0, [R0+URZ], R3 ;  /* 0x00000003000075a7 */ /* 0x0022a400080011ff */
[----:B--2---:R-:W-:Y:S05]  /*8ca0*/  @!P0 NANOSLEEP.SYNCS 0x989680 ;  /* 0x009896800000895d */ /* 0x004fea0003900000 */
[----:B------:R-:W2:Y:S02]  /*8cb0*/  @!P0 SYNCS.PHASECHK.TRANS64 P0, [R0+URZ], R3 ;  /* 0x00000003000085a7 */ /* 0x000ea400080010ff */
[----:B--2---:R-:W-:Y:S05]  /*8cc0*/  @!P0 BRA `(.L_x_148) ;  /* 0xfffffffc00f08947 */ /* 0x004fea000383ffff */
[----:B------:R-:W-:Y:S05]  /*8cd0*/  BRA `(.L_x_149) ;  /* 0xffffff9c00ac7947 */ /* 0x000fea000383ffff */
.L_x_42:
[----:B------:R-:W-:-:S07]  /*8ce0*/  MOV R0, UR4 ;  /* 0x0000000400007c02 */ /* 0x000fce0008000f00 */
.L_x_150:
[----:B-1----:R1:W2:Y:S02]  /*8cf0*/  SYNCS.PHASECHK.TRANS64.TRYWAIT P0, [R0+URZ], R3 ;  /* 0x00000003000075a7 */ /* 0x0022a400080011ff */
[----:B--2---:R-:W-:Y:S05]  /*8d00*/  @!P0 NANOSLEEP.SYNCS 0x989680 ;  /* 0x009896800000895d */ /* 0x004fea0003900000 */
[----:B------:R-:W2:Y:S02]  /*8d10*/  @!P0 SYNCS.PHASECHK.TRANS64 P0, [R0+URZ], R3 ;  /* 0x00000003000085a7 */ /* 0x000ea400080010ff */
[----:B--2---:R-:W-:Y:S05]  /*8d20*/  @!P0 BRA `(.L_x_150) ;  /* 0xfffffffc00f08947 */ /* 0x004fea000383ffff */
[----:B------:R-:W-:Y:S05]  /*8d30*/  BRA `(.L_x_151) ;  /* 0xffffff9c00b87947 */ /* 0x000fea000383ffff */
.L_x_43:
[----:B------:R-:W-:-:S07]  /*8d40*/  MOV R0, UR4 ;  /* 0x0000000400007c02 */ /* 0x000fce0008000f00 */
.L_x_152:
[----:B-1----:R1:W2:Y:S02]  /*8d50*/  SYNCS.PHASECHK.TRANS64.TRYWAIT P0, [R0+URZ], R3 ;  /* 0x00000003000075a7 */ /* 0x0022a400080011ff */
[----:B--2---:R-:W-:Y:S05]  /*8d60*/  @!P0 NANOSLEEP.SYNCS 0x989680 ;  /* 0x009896800000895d */ /* 0x004fea0003900000 */
[----:B------:R-:W2:Y:S02]  /*8d70*/  @!P0 SYNCS.PHASECHK.TRANS64 P0, [R0+URZ], R3 ;  /* 0x00000003000085a7 */ /* 0x000ea400080010ff */
[----:B--2---:R-:W-:Y:S05]  /*8d80*/  @!P0 BRA `(.L_x_152) ;  /* 0xfffffffc00f08947 */ /* 0x004fea000383ffff */
[----:B------:R-:W-:Y:S05]  /*8d90*/  BRA `(.L_x_153) ;  /* 0xffffff9c00c47947 */ /* 0x000fea000383ffff */
.L_x_44:
[----:B------:R-:W-:-:S07]  /*8da0*/  MOV R0, UR4 ;  /* 0x0000000400007c02 */ /* 0x000fce0008000f00 */
.L_x_154:
[----:B-1----:R1:W2:Y:S02]  /*8db0*/  SYNCS.PHASECHK.TRANS64.TRYWAIT P0, [R0+URZ], R3 ;  /* 0x00000003000075a7 */ /* 0x0022a400080011ff */
[----:B--2---:R-:W-:Y:S05]  /*8dc0*/  @!P0 NANOSLEEP.SYNCS 0x989680 ;  /* 0x009896800000895d */ /* 0x004fea0003900000 */
[----:B------:R-:W2:Y:S02]  /*8dd0*/  @!P0 SYNCS.PHASECHK.TRANS64 P0, [R0+URZ], R3 ;  /* 0x00000003000085a7 */ /* 0x000ea400080010ff */
[----:B--2---:R-:W-:Y:S05]  /*8de0*/  @!P0 BRA `(.L_x_154) ;  /* 0xfffffffc00f08947 */ /* 0x004fea000383ffff */
[----:B------:R-:W-:Y:S05]  /*8df0*/  BRA `(.L_x_155) ;  /* 0xffffff9c00d07947 */ /* 0x000fea000383ffff */
.L_x_45:
[----:B------:R-:W-:-:S07]  /*8e00*/  MOV R0, UR4 ;  /* 0x0000000400007c02 */ /* 0x000fce0008000f00 */
.L_x_156:
[----:B-1----:R1:W2:Y:S02]  /*8e10*/  SYNCS.PHASECHK.TRANS64.TRYWAIT P0, [R0+URZ], R3 ;  /* 0x00000003000075a7 */ /* 0x0022a400080011ff */
[----:B--2---:R-:W-:Y:S05]  /*8e20*/  @!P0 NANOSLEEP.SYNCS 0x989680 ;  /* 0x009896800000895d */ /* 0x004fea0003900000 */
[----:B------:R-:W2:Y:S02]  /*8e30*/  @!P0 SYNCS.PHASECHK.TRANS64 P0, [R0+URZ], R3 ;  /* 0x00000003000085a7 */ /* 0x000ea400080010ff */
[----:B--2---:R-:W-:Y:S05]  /*8e40*/  @!P0 BRA `(.L_x_156) ;  /* 0xfffffffc00f08947 */ /* 0x004fea000383ffff */
[----:B------:R-:W-:Y:S05]  /*8e50*/  BRA `(.L_x_157) ;  /* 0xffffff9c00dc7947 */ /* 0x000fea000383ffff */
.L_x_46:
[----:B------:R-:W-:-:S07]  /*8e60*/  MOV R0, UR4 ;  /* 0x0000000400007c02 */ /* 0x000fce0008000f00 */
.L_x_158:
[----:B-1----:R1:W2:Y:S02]  /*8e70*/  SYNCS.PHASECHK.TRANS64.TRYWAIT P0, [R0+URZ], R3 ;  /* 0x00000003000075a7 */ /* 0x0022a400080011ff */
[----:B--2---:R-:W-:Y:S05]  /*8e80*/  @!P0 NANOSLEEP.SYNCS 0x989680 ;  /* 0x009896800000895d */ /* 0x004fea0003900000 */
[----:B------:R-:W2:Y:S02]  /*8e90*/  @!P0 SYNCS.PHASECHK.TRANS64 P0, [R0+URZ], R3 ;  /* 0x00000003000085a7 */ /* 0x000ea400080010ff */
[----:B--2---:R-:W-:Y:S05]  /*8ea0*/  @!P0 BRA `(.L_x_158) ;  /* 0xfffffffc00f08947 */ /* 0x004fea000383ffff */
[----:B------:R-:W-:Y:S05]  /*8eb0*/  BRA `(.L_x_159) ;  /* 0xffffff9c00e87947 */ /* 0x000fea000383ffff */
.L_x_47:
[----:B------:R-:W-:-:S07]  /*8ec0*/  MOV R0, UR4 ;  /* 0x0000000400007c02 */ /* 0x000fce0008000f00 */
.L_x_160:
[----:B-1----:R1:W2:Y:S02]  /*8ed0*/  SYNCS.PHASECHK.TRANS64.TRYWAIT P0, [R0+URZ], R3 ;  /* 0x00000003000075a7 */ /* 0x0022a400080011ff */
[----:B--2---:R-:W-:Y:S05]  /*8ee0*/  @!P0 NANOSLEEP.SYNCS 0x989680 ;  /* 0x009896800000895d */ /* 0x004fea0003900000 */
[----:B------:R-:W2:Y:S02]  /*8ef0*/  @!P0 SYNCS.PHASECHK.TRANS64 P0, [R0+URZ], R3 ;  /* 0x00000003000085a7 */ /* 0x000ea400080010ff */
[----:B--2---:R-:W-:Y:S05]  /*8f00*/  @!P0 BRA `(.L_x_160) ;  /* 0xfffffffc00f08947 */ /* 0x004fea000383ffff */
[----:B------:R-:W-:Y:S05]  /*8f10*/  BRA `(.L_x_161) ;  /* 0xffffff9c00f47947 */ /* 0x000fea000383ffff */
.L_x_48:
[----:B------:R-:W-:-:S07]  /*8f20*/  MOV R0, UR4 ;  /* 0x0000000400007c02 */ /* 0x000fce0008000f00 */
.L_x_162:
[----:B-1----:R1:W2:Y:S02]  /*8f30*/  SYNCS.PHASECHK.TRANS64.TRYWAIT P0, [R0+URZ], R3 ;  /* 0x00000003000075a7 */ /* 0x0022a400080011ff */
[----:B--2---:R-:W-:Y:S05]  /*8f40*/  @!P0 NANOSLEEP.SYNCS 0x989680 ;  /* 0x009896800000895d */ /* 0x004fea0003900000 */
[----:B------:R-:W2:Y:S02]  /*8f50*/  @!P0 SYNCS.PHASECHK.TRANS64 P0, [R0+URZ], R3 ;  /* 0x00000003000085a7 */ /* 0x000ea400080010ff */
[----:B--2---:R-:W-:Y:S05]  /*8f60*/  @!P0 BRA `(.L_x_162) ;  /* 0xfffffffc00f08947 */ /* 0x004fea000383ffff */
[----:B------:R-:W-:Y:S05]  /*8f70*/  BRA `(.L_x_163) ;  /* 0xffffffa000007947 */ /* 0x000fea000383ffff */
.L_x_49:
[----:B------:R-:W-:-:S07]  /*8f80*/  MOV R0, UR4 ;  /* 0x0000000400007c02 */ /* 0x000fce0008000f00 */
.L_x_164:
[----:B-1----:R1:W2:Y:S02]  /*8f90*/  SYNCS.PHASECHK.TRANS64.TRYWAIT P0, [R0+URZ], R3 ;  /* 0x00000003000075a7 */ /* 0x0022a400080011ff */
[----:B--2---:R-:W-:Y:S05]  /*8fa0*/  @!P0 NANOSLEEP.SYNCS 0x989680 ;  /* 0x009896800000895d */ /* 0x004fea0003900000 */
[----:B------:R-:W2:Y:S02]  /*8fb0*/  @!P0 SYNCS.PHASECHK.TRANS64 P0, [R0+URZ], R3 ;  /* 0x00000003000085a7 */ /* 0x000ea400080010ff */
[----:B--2---:R-:W-:Y:S05]  /*8fc0*/  @!P0 BRA `(.L_x_164) ;  /* 0xfffffffc00f08947 */ /* 0x004fea000383ffff */
[----:B------:R-:W-:Y:S05]  /*8fd0*/  BRA `(.L_x_165) ;  /* 0xffffffa0000c7947 */ /* 0x000fea000383ffff */
.L_x_50:
[----:B------:R-:W-:-:S07]  /*8fe0*/  MOV R0, UR4 ;  /* 0x0000000400007c02 */ /* 0x000fce0008000f00 */
.L_x_166:
[----:B-1----:R1:W2:Y:S02]  /*8ff0*/  SYNCS.PHASECHK.TRANS64.TRYWAIT P0, [R0+URZ], R3 ;  /* 0x00000003000075a7 */ /* 0x0022a400080011ff */
[----:B--2---:R-:W-:Y:S05]  /*9000*/  @!P0 NANOSLEEP.SYNCS 0x989680 ;  /* 0x009896800000895d */ /* 0x004fea0003900000 */
[----:B------:R-:W2:Y:S02]  /*9010*/  @!P0 SYNCS.PHASECHK.TRANS64 P0, [R0+URZ], R3 ;  /* 0x00000003000085a7 */ /* 0x000ea400080010ff */
[----:B--2---:R-:W-:Y:S05]  /*9020*/  @!P0 BRA `(.L_x_166) ;  /* 0xfffffffc00f08947 */ /* 0x004fea000383ffff */
[----:B------:R-:W-:Y:S05]  /*9030*/  BRA `(.L_x_167) ;  /* 0xffffffa000187947 */ /* 0x000fea000383ffff */
.L_x_51:
[----:B------:R-:W-:-:S07]  /*9040*/  MOV R0, UR4 ;  /* 0x0000000400007c02 */ /* 0x000fce0008000f00 */
.L_x_168:
[----:B-1----:R1:W2:Y:S02]  /*9050*/  SYNCS.PHASECHK.TRANS64.TRYWAIT P0, [R0+URZ], R3 ;  /* 0x00000003000075a7 */ /* 0x0022a400080011ff */
[----:B--2---:R-:W-:Y:S05]  /*9060*/  @!P0 NANOSLEEP.SYNCS 0x989680 ;  /* 0x009896800000895d */ /* 0x004fea0003900000 */
[----:B------:R-:W2:Y:S02]  /*9070*/  @!P0 SYNCS.PHASECHK.TRANS64 P0, [R0+URZ], R3 ;  /* 0x00000003000085a7 */ /* 0x000ea400080010ff */
[----:B--2---:R-:W-:Y:S05]  /*9080*/  @!P0 BRA `(.L_x_168) ;  /* 0xfffffffc00f08947 */ /* 0x004fea000383ffff */
[----:B------:R-:W-:Y:S05]  /*9090*/  BRA `(.L_x_169) ;  /* 0xffffffa000247947 */ /* 0x000fea000383ffff */
.L_x_52:
[----:B------:R-:W-:-:S07]  /*90a0*/  MOV R0, UR4 ;  /* 0x0000000400007c02 */ /* 0x000fce0008000f00 */
.L_x_170:
[----:B-1----:R1:W2:Y:S02]  /*90b0*/  SYNCS.PHASECHK.TRANS64.TRYWAIT P0, [R0+URZ], R3 ;  /* 0x00000003000075a7 */ /* 0x0022a400080011ff */
[----:B--2---:R-:W-:Y:S05]  /*90c0*/  @!P0 NANOSLEEP.SYNCS 0x989680 ;  /* 0x009896800000895d */ /* 0x004fea0003900000 */
[----:B------:R-:W2:Y:S02]  /*90d0*/  @!P0 SYNCS.PHASECHK.TRANS64 P0, [R0+URZ], R3 ;  /* 0x00000003000085a7 */ /* 0x000ea400080010ff */
[----:B--2---:R-:W-:Y:S05]  /*90e0*/  @!P0 BRA `(.L_x_170) ;  /* 0xfffffffc00f08947 */ /* 0x004fea000383ffff */
[----:B------:R-:W-:Y:S05]  /*90f0*/  BRA `(.L_x_171) ;  /* 0xffffffa000307947 */ /* 0x000fea000383ffff */
.L_x_53:
[----:B------:R-:W-:-:S07]  /*9100*/  MOV R0, UR4 ;  /* 0x0000000400007c02 */ /* 0x000fce0008000f00 */
.L_x_172:
[----:B-1----:R1:W2:Y:S02]  /*9110*/  SYNCS.PHASECHK.TRANS64.TRYWAIT P0, [R0+URZ], R3 ;  /* 0x00000003000075a7 */ /* 0x0022a400080011ff */
[----:B--2---:R-:W-:Y:S05]  /*9120*/  @!P0 NANOSLEEP.SYNCS 0x989680 ;  /* 0x009896800000895d */ /* 0x004fea0003900000 */
[----:B------:R-:W2:Y:S02]  /*9130*/  @!P0 SYNCS.PHASECHK.TRANS64 P0, [R0+URZ], R3 ;  /* 0x00000003000085a7 */ /* 0x000ea400080010ff */
[----:B--2---:R-:W-:Y:S05]  /*9140*/  @!P0 BRA `(.L_x_172) ;  /* 0xfffffffc00f08947 */ /* 0x004fea000383ffff */
[----:B------:R-:W-:Y:S05]  /*9150*/  BRA `(.L_x_173) ;  /* 0xffffffa0003c7947 */ /* 0x000fea000383ffff */
.L_x_54:
[----:B------:R-:W-:-:S07]  /*9160*/  MOV R0, UR4 ;  /* 0x0000000400007c02 */ /* 0x000fce0008000f00 */
.L_x_174:
[----:B-1----:R1:W2:Y:S02]  /*9170*/  SYNCS.PHASECHK.TRANS64.TRYWAIT P0, [R0+URZ], R3 ;  /* 0x00000003000075a7 */ /* 0x0022a400080011ff */
[----:B--2---:R-:W-:Y:S05]  /*9180*/  @!P0 NANOSLEEP.SYNCS 0x989680 ;  /* 0x009896800000895d */ /* 0x004fea0003900000 */
[----:B------:R-:W2:Y:S02]  /*9190*/  @!P0 SYNCS.PHASECHK.TRANS64 P0, [R0+URZ], R3 ;  /* 0x00000003000085a7 */ /* 0x000ea400080010ff */
[----:B--2---:R-:W-:Y:S05]  /*91a0*/  @!P0 BRA `(.L_x_174) ;  /* 0xfffffffc00f08947 */ /* 0x004fea000383ffff */
[----:B------:R-:W-:Y:S05]  /*91b0*/  BRA `(.L_x_175) ;  /* 0xffffffa000487947 */ /* 0x000fea000383ffff */
.L_x_55:
[----:B------:R-:W-:-:S07]  /*91c0*/  MOV R0, UR4 ;  /* 0x0000000400007c02 */ /* 0x000fce0008000f00 */
.L_x_176:
[----:B-1----:R1:W2:Y:S02]  /*91d0*/  SYNCS.PHASECHK.TRANS64.TRYWAIT P0, [R0+URZ], R3 ;  /* 0x00000003000075a7 */ /* 0x0022a400080011ff */
[----:B--2---:R-:W-:Y:S05]  /*91e0*/  @!P0 NANOSLEEP.SYNCS 0x989680 ;  /* 0x009896800000895d */ /* 0x004fea0003900000 */
[----:B------:R-:W2:Y:S02]  /*91f0*/  @!P0 SYNCS.PHASECHK.TRANS64 P0, [R0+URZ], R3 ;  /* 0x00000003000085a7 */ /* 0x000ea400080010ff */
[----:B--2---:R-:W-:Y:S05]  /*9200*/  @!P0 BRA `(.L_x_176) ;  /* 0xfffffffc00f08947 */ /* 0x004fea000383ffff */
[----:B------:R-:W-:Y:S05]  /*9210*/  BRA `(.L_x_177) ;  /* 0xffffffa000547947 */ /* 0x000fea000383ffff */
.L_x_56:
[----:B------:R-:W-:-:S07]  /*9220*/  MOV R0, UR4 ;  /* 0x0000000400007c02 */ /* 0x000fce0008000f00 */
.L_x_178:
[----:B-1----:R1:W2:Y:S02]  /*9230*/  SYNCS.PHASECHK.TRANS64.TRYWAIT P0, [R0+URZ], R3 ;  /* 0x00000003000075a7 */ /* 0x0022a400080011ff */
[----:B--2---:R-:W-:Y:S05]  /*9240*/  @!P0 NANOSLEEP.SYNCS 0x989680 ;  /* 0x009896800000895d */ /* 0x004fea0003900000 */
[----:B------:R-:W2:Y:S02]  /*9250*/  @!P0 SYNCS.PHASECHK.TRANS64 P0, [R0+URZ], R3 ;  /* 0x00000003000085a7 */ /* 0x000ea400080010ff */
[----:B--2---:R-:W-:Y:S05]  /*9260*/  @!P0 BRA `(.L_x_178) ;  /* 0xfffffffc00f08947 */ /* 0x004fea000383ffff */
[----:B------:R-:W-:Y:S05]  /*9270*/  BRA `(.L_x_179) ;  /* 0xffffffa000607947 */ /* 0x000fea000383ffff */
.L_x_59:
[----:B------:R-:W-:-:S07]  /*9280*/  MOV R4, UR45 ;  /* 0x0000002d00047c02 */ /* 0x000fce0008000f00 */
.L_x_180:
[----:B--2---:R2:W3:Y:S02]  /*9290*/  SYNCS.PHASECHK.TRANS64.TRYWAIT P1, [R4+URZ+0x168], R7 ;  /* 0x00016807040075a7 */ /* 0x0044e400080211ff */
[----:B---3--:R-:W-:Y:S05]  /*92a0*/  @!P1 NANOSLEEP.SYNCS 0x989680 ;  /* 0x009896800000995d */ /* 0x008fea0003900000 */
[----:B------:R-:W3:Y:S02]  /*92b0*/  @!P1 SYNCS.PHASECHK.TRANS64 P1, [R4+URZ+0x168], R7 ;  /* 0x00016807040095a7 */ /* 0x000ee400080210ff */
[----:B---3--:R-:W-:Y:S05]  /*92c0*/  @!P1 BRA `(.L_x_180) ;  /* 0xfffffffc00f09947 */ /* 0x008fea000383ffff */
[----:B------:R-:W-:Y:S05]  /*92d0*/  BRA `(.L_x_181) ;  /* 0xffffffa000c47947 */ /* 0x000fea000383ffff */
.L_x_60:
[----:B--2---:R-:W-:-:S07]  /*92e0*/  MOV R4, UR45 ;  /* 0x0000002d00047c02 */ /* 0x004fce0008000f00 */
.L_x_182:
[----:B--2---:R2:W3:Y:S02]  /*92f0*/  SYNCS.PHASECHK.TRANS64.TRYWAIT P1, [R4+URZ+0x160], R5 ;  /* 0x00016005040075a7 */ /* 0x0044e400080211ff */
[----:B---3--:R-:W-:Y:S05]  /*9300*/  @!P1 NANOSLEEP.SYNCS 0x989680 ;  /* 0x009896800000995d */ /* 0x008fea0003900000 */
[----:B------:R-:W3:Y:S02]  /*9310*/  @!P1 SYNCS.PHASECHK.TRANS64 P1, [R4+URZ+0x160], R5 ;  /* 0x00016005040095a7 */ /* 0x000ee400080210ff */
[----:B---3--:R-:W-:Y:S05]  /*9320*/  @!P1 BRA `(.L_x_182) ;  /* 0xfffffffc00f09947 */ /* 0x008fea000383ffff */
[----:B------:R-:W-:Y:S05]  /*9330*/  BRA `(.L_x_183) ;  /* 0xffffffa000cc7947 */ /* 0x000fea000383ffff */
.L_x_68:
[----:B------:R-:W-:-:S07]  /*9340*/  MOV R0, UR6 ;  /* 0x0000000600007c02 */ /* 0x000fce0008000f00 */
.L_x_184:
[----:B--2---:R2:W3:Y:S02]  /*9350*/  SYNCS.PHASECHK.TRANS64.TRYWAIT P0, [R0+URZ+0x160], R5 ;  /* 0x00016005000075a7 */ /* 0x0044e400080011ff */
[----:B---3--:R-:W-:Y:S05]  /*9360*/  @!P0 NANOSLEEP.SYNCS 0x989680 ;  /* 0x009896800000895d */ /* 0x008fea0003900000 */
[----:B------:R-:W3:Y:S02]  /*9370*/  @!P0 SYNCS.PHASECHK.TRANS64 P0, [R0+URZ+0x160], R5 ;  /* 0x00016005000085a7 */ /* 0x000ee400080010ff */
[----:B---3--:R-:W-:Y:S05]  /*9380*/  @!P0 BRA `(.L_x_184) ;  /* 0xfffffffc00f08947 */ /* 0x008fea000383ffff */
[----:B------:R-:W-:Y:S05]  /*9390*/  BRA `(.L_x_185) ;  /* 0xffffffa800487947 */ /* 0x000fea000383ffff */
.L_x_69:
[----:B------:R-:W-:-:S07]  /*93a0*/  MOV R5, UR8 ;  /* 0x0000000800057c02 */ /* 0x000fce0008000f00 */
.L_x_186:
[----:B--2---:R2:W3:Y:S02]  /*93b0*/  SYNCS.PHASECHK.TRANS64.TRYWAIT P0, [R5+URZ+0x180], R0 ;  /* 0x00018000050075a7 */ /* 0x0044e400080011ff */
[----:B---3--:R-:W-:Y:S05]  /*93c0*/  @!P0 NANOSLEEP.SYNCS 0x989680 ;  /* 0x009896800000895d */ /* 0x008fea0003900000 */
[----:B------:R-:W3:Y:S02]  /*93d0*/  @!P0 SYNCS.PHASECHK.TRANS64 P0, [R5+URZ+0x180], R0 ;  /* 0x00018000050085a7 */ /* 0x000ee400080010ff */
[----:B---3--:R-:W-:Y:S05]  /*93e0*/  @!P0 BRA `(.L_x_186) ;  /* 0xfffffffc00f08947 */ /* 0x008fea000383ffff */
[----:B------:R-:W-:Y:S05]  /*93f0*/  BRA `(.L_x_187) ;  /* 0xffffffa800647947 */ /* 0x000fea000383ffff */
.L_x_72:
[----:B--2---:R-:W-:Y:S07]  /*9400*/  MOV R0, UR7 ;  /* 0x0000000700007c02 */ /* 0x004fee0008000f00 */
.L_x_188:
[----:B--2---:R2:W3:Y:S02]  /*9410*/  SYNCS.PHASECHK.TRANS64.TRYWAIT P0, [R0+URZ], R5 ;  /* 0x00000005000075a7 */ /* 0x0044e400080011ff */
[----:B---3--:R-:W-:Y:S05]  /*9420*/  @!P0 NANOSLEEP.SYNCS 0x989680 ;  /* 0x009896800000895d */ /* 0x008fea0003900000 */
[----:B------:R-:W3:Y:S02]  /*9430*/  @!P0 SYNCS.PHASECHK.TRANS64 P0, [R0+URZ], R5 ;  /* 0x00000005000085a7 */ /* 0x000ee400080010ff */
[----:B---3--:R-:W-:Y:S05]  /*9440*/  @!P0 BRA `(.L_x_188) ;  /* 0xfffffffc00f08947 */ /* 0x008fea000383ffff */
[----:B------:R-:W-:Y:S05]  /*9450*/  BRA `(.L_x_71) ;  /* 0xffffffa800887947 */ /* 0x000fea000383ffff */
.L_x_75:
[----:B------:R-:W-:-:S07]  /*9460*/  MOV R0, UR5 ;  /* 0x0000000500007c02 */ /* 0x000fce0008000f00 */
.L_x_189:
[----:B--2---:R2:W4:Y:S02]  /*9470*/  SYNCS.PHASECHK.TRANS64.TRYWAIT P0, [R0+URZ], R3 ;  /* 0x00000003000075a7 */ /* 0x00452400080011ff */
[----:B----4-:R-:W-:Y:S05]  /*9480*/  @!P0 NANOSLEEP.SYNCS 0x989680 ;  /* 0x009896800000895d */ /* 0x010fea0003900000 */
[----:B------:R-:W4:Y:S02]  /*9490*/  @!P0 SYNCS.PHASECHK.TRANS64 P0, [R0+URZ], R3 ;  /* 0x00000003000085a7 */ /* 0x000f2400080010ff */
[----:B----4-:R-:W-:Y:S05]  /*94a0*/  @!P0 BRA `(.L_x_189) ;  /* 0xfffffffc00f08947 */ /* 0x010fea000383ffff */
[----:B------:R-:W-:Y:S05]  /*94b0*/  BRA `(.L_x_190) ;  /* 0xffffffac00507947 */ /* 0x000fea000383ffff */
.L_x_76:
[----:B------:R-:W-:-:S07]  /*94c0*/  MOV R0, UR7 ;  /* 0x0000000700007c02 */ /* 0x000fce0008000f00 */
.L_x_191:
[----:B--2---:R2:W4:Y:S02]  /*94d0*/  SYNCS.PHASECHK.TRANS64.TRYWAIT P0, [R0+URZ], R3 ;  /* 0x00000003000075a7 */ /* 0x00452400080011ff */
[----:B----4-:R-:W-:Y:S05]  /*94e0*/  @!P0 NANOSLEEP.SYNCS 0x989680 ;  /* 0x009896800000895d */ /* 0x010fea0003900000 */
[----:B------:R-:W4:Y:S02]  /*94f0*/  @!P0 SYNCS.PHASECHK.TRANS64 P0, [R0+URZ], R3 ;  /* 0x00000003000085a7 */ /* 0x000f2400080010ff */
[----:B----4-:R-:W-:Y:S05]  /*9500*/  @!P0 BRA `(.L_x_191) ;  /* 0xfffffffc00f08947 */ /* 0x010fea000383ffff */
[----:B------:R-:W-:Y:S05]  /*9510*/  BRA `(.L_x_192) ;  /* 0xffffffac005c7947 */ /* 0x000fea000383ffff */
.L_x_81:
[----:B------:R-:W-:Y:S07]  /*9520*/  MOV R0, UR15 ;  /* 0x0000000f00007c02 */ /* 0x000fee0008000f00 */
.L_x_193:
[----:B--2---:R2:W3:Y:S02]  /*9530*/  SYNCS.PHASECHK.TRANS64.TRYWAIT P0, [R0+URZ+0x160], R3 ;  /* 0x00016003000075a7 */ /* 0x0044e400080011ff */
[----:B---3--:R-:W-:Y:S05]  /*9540*/  @!P0 NANOSLEEP.SYNCS 0x989680 ;  /* 0x009896800000895d */ /* 0x008fea0003900000 */
[----:B------:R-:W3:Y:S02]  /*9550*/  @!P0 SYNCS.PHASECHK.TRANS64 P0, [R0+URZ+0x160], R3 ;  /* 0x00016003000085a7 */ /* 0x000ee400080010ff */
[----:B---3--:R-:W-:Y:S05]  /*9560*/  @!P0 BRA `(.L_x_193) ;  /* 0xfffffffc00f08947 */ /* 0x008fea000383ffff */
[----:B------:R-:W-:Y:S05]  /*9570*/  BRA `(.L_x_194) ;  /* 0xffffffb000907947 */ /* 0x000fea000383ffff */
.L_x_84:
[----:B------:R-:W-:Y:S07]  /*9580*/  MOV R0, UR15 ;  /* 0x0000000f00007c02 */ /* 0x000fee0008000f00 */
.L_x_195:
[----:B--2---:R2:W3:Y:S02]  /*9590*/  SYNCS.PHASECHK.TRANS64.TRYWAIT P0, [R0+URZ+0x158], R3 ;  /* 0x00015803000075a7 */ /* 0x0044e400080011ff */
[----:B---3--:R-:W-:Y:S05]  /*95a0*/  @!P0 NANOSLEEP.SYNCS 0x989680 ;  /* 0x009896800000895d */ /* 0x008fea0003900000 */
[----:B------:R-:W3:Y:S02]  /*95b0*/  @!P0 SYNCS.PHASECHK.TRANS64 P0, [R0+URZ+0x158], R3 ;  /* 0x00015803000085a7 */ /* 0x000ee400080010ff */
[----:B---3--:R-:W-:Y:S05]  /*95c0*/  @!P0 BRA `(.L_x_195) ;  /* 0xfffffffc00f08947 */ /* 0x008fea000383ffff */
[----:B------:R-:W-:Y:S05]  /*95d0*/  BRA `(.L_x_83) ;  /* 0xffffffb400687947 */ /* 0x000fea000383ffff */
.L_x_87:
[----:B------:R-:W-:Y:S07]  /*95e0*/  MOV R3, UR15 ;  /* 0x0000000f00037c02 */ /* 0x000fee0008000f00 */
.L_x_196:
[----:B-1----:R1:W2:Y:S02]  /*95f0*/  SYNCS.PHASECHK.TRANS64.TRYWAIT P0, [R3+URZ+0x130], R12 ;  /* 0x0001300c030075a7 */ /* 0x0022a400080011ff */
[----:B--2---:R-:W-:Y:S05]  /*9600*/  @!P0 NANOSLEEP.SYNCS 0x989680 ;  /* 0x009896800000895d */ /* 0x004fea0003900000 */
[----:B------:R-:W2:Y:S02]  /*9610*/  @!P0 SYNCS.PHASECHK.TRANS64 P0, [R3+URZ+0x130], R12 ;  /* 0x0001300c030085a7 */ /* 0x000ea400080010ff */
[----:B--2---:R-:W-:Y:S05]  /*9620*/  @!P0 BRA `(.L_x_196) ;  /* 0xfffffffc00f08947 */ /* 0x004fea000383ffff */
[----:B------:R-:W-:Y:S05]  /*9630*/  BRA `(.L_x_197) ;  /* 0xffffffb800207947 */ /* 0x000fea000383ffff */
.L_x_88:
[----:B-1----:R-:W-:Y:S07]  /*9640*/  MOV R3, UR15 ;  /* 0x0000000f00037c02 */ /* 0x002fee0008000f00 */
.L_x_198:
[----:B-1----:R1:W2:Y:S02]  /*9650*/  SYNCS.PHASECHK.TRANS64.TRYWAIT P0, [R3+URZ+0x138], R12 ;  /* 0x0001380c030075a7 */ /* 0x0022a400080011ff */
[----:B--2---:R-:W-:Y:S05]  /*9660*/  @!P0 NANOSLEEP.SYNCS 0x989680 ;  /* 0x009896800000895d */ /* 0x004fea0003900000 */
[----:B------:R-:W2:Y:S02]  /*9670*/  @!P0 SYNCS.PHASECHK.TRANS64 P0, [R3+URZ+0x138], R12 ;  /* 0x0001380c030085a7 */ /* 0x000ea400080010ff */
[----:B--2---:R-:W-:Y:S05]  /*9680*/  @!P0 BRA `(.L_x_198) ;  /* 0xfffffffc00f08947 */ /* 0x004fea000383ffff */
[----:B------:R-:W-:Y:S05]  /*9690*/  BRA `(.L_x_199) ;  /* 0xffffffb800587947 */ /* 0x000fea000383ffff */
.L_x_89:
[----:B-1----:R-:W-:Y:S07]  /*96a0*/  MOV R3, UR15 ;  /* 0x0000000f00037c02 */ /* 0x002fee0008000f00 */
.L_x_200:
[----:B-1----:R1:W2:Y:S02]  /*96b0*/  SYNCS.PHASECHK.TRANS64.TRYWAIT P0, [R3+URZ+0x140], R12 ;  /* 0x0001400c030075a7 */ /* 0x0022a400080011ff */
[----:B--2---:R-:W-:Y:S05]  /*96c0*/  @!P0 NANOSLEEP.SYNCS 0x989680 ;  /* 0x009896800000895d */ /* 0x004fea0003900000 */
[----:B------:R-:W2:Y:S02]  /*96d0*/  @!P0 SYNCS.PHASECHK.TRANS64 P0, [R3+URZ+0x140], R12 ;  /* 0x0001400c030085a7 */ /* 0x000ea400080010ff */
[----:B--2---:R-:W-:Y:S05]  /*96e0*/  @!P0 BRA `(.L_x_200) ;  /* 0xfffffffc00f08947 */ /* 0x004fea000383ffff */
[----:B------:R-:W-:Y:S05]  /*96f0*/  BRA `(.L_x_201) ;  /* 0xffffffb800a07947 */ /* 0x000fea000383ffff */
.L_x_90:
[----:B------:R-:W-:Y:S07]  /*9700*/  MOV R3, UR15 ;  /* 0x0000000f00037c02 */ /* 0x000fee0008000f00 */
.L_x_202:
[----:B-1----:R1:W2:Y:S02]  /*9710*/  SYNCS.PHASECHK.TRANS64.TRYWAIT P0, [R3+URZ+0x148], R12 ;  /* 0x0001480c030075a7 */ /* 0x0022a400080011ff */
[----:B--2---:R-:W-:Y:S05]  /*9720*/  @!P0 NANOSLEEP.SYNCS 0x989680 ;  /* 0x009896800000895d */ /* 0x004fea0003900000 */
[----:B------:R-:W2:Y:S02]  /*9730*/  @!P0 SYNCS.PHASECHK.TRANS64 P0, [R3+URZ+0x148], R12 ;  /* 0x0001480c030085a7 */ /* 0x000ea400080010ff */
[----:B--2---:R-:W-:Y:S05]  /*9740*/  @!P0 BRA `(.L_x_202) ;  /* 0xfffffffc00f08947 */ /* 0x004fea000383ffff */
[----:B------:R-:W-:Y:S05]  /*9750*/  BRA `(.L_x_203) ;  /* 0xffffffbc00287947 */ /* 0x000fea000383ffff */
.L_x_92:
[----:B------:R-:W-:-:S07]  /*9760*/  MOV R0, UR15 ;  /* 0x0000000f00007c02 */ /* 0x000fce0008000f00 */
.L_x_204:
[----:B-1----:R1:W3:Y:S02]  /*9770*/  SYNCS.PHASECHK.TRANS64.TRYWAIT P0, [R0+URZ+0x130], R3 ;  /* 0x00013003000075a7 */ /* 0x0022e400080011ff */
[----:B---3--:R-:W-:Y:S05]  /*9780*/  @!P0 NANOSLEEP.SYNCS 0x989680 ;  /* 0x009896800000895d */ /* 0x008fea0003900000 */
[----:B------:R-:W3:Y:S02]  /*9790*/  @!P0 SYNCS.PHASECHK.TRANS64 P0, [R0+URZ+0x130], R3 ;  /* 0x00013003000085a7 */ /* 0x000ee400080010ff */
[----:B---3--:R-:W-:Y:S05]  /*97a0*/  @!P0 BRA `(.L_x_204) ;  /* 0xfffffffc00f08947 */ /* 0x008fea000383ffff */
[----:B------:R-:W-:Y:S05]  /*97b0*/  BRA `(.L_x_205) ;  /* 0xffffffbc008c7947 */ /* 0x000fea000383ffff */
.L_x_93:
[----:B-1----:R-:W-:-:S07]  /*97c0*/  MOV R0, UR15 ;  /* 0x0000000f00007c02 */ /* 0x002fce0008000f00 */
.L_x_206:
[----:B-1----:R1:W3:Y:S02]  /*97d0*/  SYNCS.PHASECHK.TRANS64.TRYWAIT P0, [R0+URZ+0x138], R3 ;  /* 0x00013803000075a7 */ /* 0x0022e400080011ff */
[----:B---3--:R-:W-:Y:S05]  /*97e0*/  @!P0 NANOSLEEP.SYNCS 0x989680 ;  /* 0x009896800000895d */ /* 0x008fea0003900000 */
[----:B------:R-:W3:Y:S02]  /*97f0*/  @!P0 SYNCS.PHASECHK.TRANS64 P0, [R0+URZ+0x138], R3 ;  /* 0x00013803000085a7 */ /* 0x000ee400080010ff */
[----:B---3--:R-:W-:Y:S05]  /*9800*/  @!P0 BRA `(.L_x_206) ;  /* 0xfffffffc00f08947 */ /* 0x008fea000383ffff */
[----:B------:R-:W-:Y:S05]  /*9810*/  BRA `(.L_x_207) ;  /* 0xffffffbc007c7947 */ /* 0x000fea000383ffff */
.L_x_94:
[----:B-1----:R-:W-:-:S07]  /*9820*/  MOV R0, UR15 ;  /* 0x0000000f00007c02 */ /* 0x002fce0008000f00 */
.L_x_208:
[----:B-1----:R1:W3:Y:S02]  /*9830*/  SYNCS.PHASECHK.TRANS64.TRYWAIT P0, [R0+URZ+0x140], R3 ;  /* 0x00014003000075a7 */ /* 0x0022e400080011ff */
[----:B---3--:R-:W-:Y:S05]  /*9840*/  @!P0 NANOSLEEP.SYNCS 0x989680 ;  /* 0x009896800000895d */ /* 0x008fea0003900000 */
[----:B------:R-:W3:Y:S02]  /*9850*/  @!P0 SYNCS.PHASECHK.TRANS64 P0, [R0+URZ+0x140], R3 ;  /* 0x00014003000085a7 */ /* 0x000ee400080010ff */
[----:B---3--:R-:W-:Y:S05]  /*9860*/  @!P0 BRA `(.L_x_208) ;  /* 0xfffffffc00f08947 */ /* 0x008fea000383ffff */
[----:B------:R-:W-:Y:S05]  /*9870*/  BRA `(.L_x_209) ;  /* 0xffffffbc006c7947 */ /* 0x000fea000383ffff */
.L_x_96:
[----:B------:R-:W-:Y:S07]  /*9880*/  MOV R0, UR50 ;  /* 0x0000003200007c02 */ /* 0x000fee0008000f00 */
.L_x_210:
[----:B-1----:R1:W2:Y:S02]  /*9890*/  SYNCS.PHASECHK.TRANS64.TRYWAIT P0, [R0+URZ+0x160], R3 ;  /* 0x00016003000075a7 */ /* 0x0022a400080011ff */
[----:B--2---:R-:W-:Y:S05]  /*98a0*/  @!P0 NANOSLEEP.SYNCS 0x989680 ;  /* 0x009896800000895d */ /* 0x004fea0003900000 */
[----:B------:R-:W2:Y:S02]  /*98b0*/  @!P0 SYNCS.PHASECHK.TRANS64 P0, [R0+URZ+0x160], R3 ;  /* 0x00016003000085a7 */ /* 0x000ea400080010ff */
[----:B--2---:R-:W-:Y:S05]  /*98c0*/  @!P0 BRA `(.L_x_210) ;  /* 0xfffffffc00f08947 */ /* 0x004fea000383ffff */
[----:B------:R-:W-:Y:S05]  /*98d0*/  BRA `(.L_x_211) ;  /* 0xffffffc000487947 */ /* 0x000fea000383ffff */
.L_x_107:
[----:B-1----:R-:W-:Y:S04]  /*98e0*/  MOV R2, UR50 ;  /* 0x0000003200027c02 */ /* 0x002fe80008000f00 */
[----:B------:R1:W3:Y:S03]  /*98f0*/  SYNCS.PHASECHK.TRANS64.TRYWAIT P1, [R2+URZ+0x110], R3 ;  /* 0x00011003020075a7 */ /* 0x0002e600080211ff */
[----:B---3--:R-:W-:Y:S05]  /*9900*/  @!P1 NANOSLEEP.SYNCS 0x989680 ;  /* 0x009896800000995d */ /* 0x008fea0003900000 */
[----:B------:R-:W3:Y:S02]  /*9910*/  @!P1 SYNCS.PHASECHK.TRANS64 P1, [R2+URZ+0x110], R3 ;  /* 0x00011003020095a7 */ /* 0x000ee400080210ff */
[----:B---3--:R-:W-:Y:S05]  /*9920*/  @!P1 BRA `(.L_x_107) ;  /* 0xfffffffc00ec9947 */ /* 0x008fea000383ffff */
[----:B------:R-:W-:Y:S05]  /*9930*/  BRA `(.L_x_106) ;  /* 0xffffffcc00707947 */ /* 0x000fea000383ffff */
.L_x_109:
[----:B-1----:R1:W4:Y:S02]  /*9940*/  SYNCS.PHASECHK.TRANS64.TRYWAIT P0, [R83+URZ+0x170], R0 ;  /* 0x00017000530075a7 */ /* 0x00232400080011ff */
[----:B----4-:R-:W-:Y:S05]  /*9950*/  @!P0 NANOSLEEP.SYNCS 0x989680 ;  /* 0x009896800000895d */ /* 0x010fea0003900000 */
[----:B------:R-:W4:Y:S02]  /*9960*/  @!P0 SYNCS.PHASECHK.TRANS64 P0, [R83+URZ+0x170], R0 ;  /* 0x00017000530085a7 */ /* 0x000f2400080010ff */
[----:B----4-:R-:W-:Y:S05]  /*9970*/  @!P0 BRA `(.L_x_109) ;  /* 0xfffffffc00f08947 */ /* 0x010fea000383ffff */
[----:B------:R-:W-:Y:S05]  /*9980*/  BRA `(.L_x_108) ;  /* 0xffffffcc00947947 */ /* 0x000fea000383ffff */
.L_x_118:
[----:B--2---:R2:W4:Y:S02]  /*9990*/  SYNCS.PHASECHK.TRANS64.TRYWAIT P0, [R4+URZ+0x110], R3 ;  /* 0x00011003040075a7 */ /* 0x00452400080011ff */
[----:B----4-:R-:W-:Y:S05]  /*99a0*/  @!P0 NANOSLEEP.SYNCS 0x989680 ;  /* 0x009896800000895d */ /* 0x010fea0003900000 */
[----:B------:R-:W4:Y:S02]  /*99b0*/  @!P0 SYNCS.PHASECHK.TRANS64 P0, [R4+URZ+0x110], R3 ;  /* 0x00011003040085a7 */ /* 0x000f2400080010ff */
[----:B----4-:R-:W-:Y:S05]  /*99c0*/  @!P0 BRA `(.L_x_118) ;  /* 0xfffffffc00f08947 */ /* 0x010fea000383ffff */
[----:B------:R-:W-:Y:S05]  /*99d0*/  BRA `(.L_x_117) ;  /* 0xffffffd400887947 */ /* 0x000fea000383ffff */
.L_x_126:
[----:B-1----:R1:W4:Y:S02]  /*99e0*/  SYNCS.PHASECHK.TRANS64.TRYWAIT P0, [R16+URZ+0x110], R3 ;  /* 0x00011003100075a7 */ /* 0x00232400080011ff */
[----:B----4-:R-:W-:Y:S05]  /*99f0*/  @!P0 NANOSLEEP.SYNCS 0x989680 ;  /* 0x009896800000895d */ /* 0x010fea0003900000 */
[----:B------:R-:W4:Y:S02]  /*9a00*/  @!P0 SYNCS.PHASECHK.TRANS64 P0, [R16+URZ+0x110], R3 ;  /* 0x00011003100085a7 */ /* 0x000f2400080010ff */
[----:B----4-:R-:W-:Y:S05]  /*9a10*/  @!P0 BRA `(.L_x_126) ;  /* 0xfffffffc00f08947 */ /* 0x010fea000383ffff */
[----:B------:R-:W-:Y:S05]  /*9a20*/  BRA `(.L_x_125) ;  /* 0xffffffdc00987947 */ /* 0x000fea000383ffff */
.L_x_134:
[----:B--2---:R2:W4:Y:S02]  /*9a30*/  SYNCS.PHASECHK.TRANS64.TRYWAIT P0, [R17+URZ+0x110], R0 ;  /* 0x00011000110075a7 */ /* 0x00452400080011ff */
[----:B----4-:R-:W-:Y:S05]  /*9a40*/  @!P0 NANOSLEEP.SYNCS 0x989680 ;  /* 0x009896800000895d */ /* 0x010fea0003900000 */
[----:B------:R-:W4:Y:S02]  /*9a50*/  @!P0 SYNCS.PHASECHK.TRANS64 P0, [R17+URZ+0x110], R0 ;  /* 0x00011000110085a7 */ /* 0x000f2400080010ff */
[----:B----4-:R-:W-:Y:S05]  /*9a60*/  @!P0 BRA `(.L_x_134) ;  /* 0xfffffffc00f08947 */ /* 0x010fea000383ffff */
[----:B------:R-:W-:Y:S05]  /*9a70*/  BRA `(.L_x_133) ;  /* 0xffffffe400a47947 */ /* 0x000fea000383ffff */
        .weak           $__internal_0_$__cuda_sm10x_tcgen05_guardrail_trap_col_being_dealloced_not_returned_by_alloc
        .type           $__internal_0_$__cuda_sm10x_tcgen05_guardrail_trap_col_being_dealloced_not_returned_by_alloc,@function
        .size           $__internal_0_$__cuda_sm10x_tcgen05_guardrail_trap_col_being_dealloced_not_returned_by_alloc,($__internal_1_$__cuda_sm10x_tcgen05_guardrail_trap_phase_invalid_during_alloc - $__internal_0_$__cuda_sm10x_tcgen05_guardrail_trap_col_being_dealloced_not_returned_by_alloc)
$__internal_0_$__cuda_sm10x_tcgen05_guardrail_trap_col_being_dealloced_not_returned_by_alloc:
[----:B------:R-:W-:Y:S05]  /*9a80*/  BPT.TRAP 0x1 ;  /* 0x000000040000795c */ /* 0x000fea0000300000 */
[----:B------:R-:W-:-:S04]  /*9a90*/  HFMA2 R3, -RZ, RZ, 0, 0 ;  /* 0x00000000ff037431 */ /* 0x000fc800000001ff */
[----:B------:R-:W-:Y:S05]  /*9aa0*/  RET.REL.NODEC R2 `(_ZN7cutlass13device_kernelINS_4conv6kernel13ConvUniversalINS1_16ConvProblemShapeILNS1_8OperatorE1ELi2EEENS1_10collective14CollectiveConvINS1_47MainloopSm100TmaUmmaWarpSpecializedImplicitGemmILS5_1ELi17ELi2ELi1ELi2EN4cute5tupleIJNSA_1CILi2EEENSC_ILi1EEESE_EEEEENSB_IJNSC_ILi64EEENSC_ILi128EEENSB_IJNSC_ILi32EEEEEEEEENS_6half_tESM_NSA_8TiledMMAINSA_8MMA_AtomIJNSA_20SM100_MMA_F16BF16_SSISM_SM_fLi64ELi128ELNSA_4UMMA5MajorE0ELSR_1ELNSQ_7ScaleInE0ELSS_0EEEEEENSA_6LayoutINSB_IJSE_SE_SE_EEENSB_IJNSC_ILi0EEESX_SX_EEEEENSB_IJNSA_10UnderscoreES10_S10_EEEEENS7_6detail27Sm100ImplicitGemmTileTraitsINSA_20SM90_TMA_LOAD_IM2COLENSA_14ComposedLayoutINSA_7SwizzleILi2ELi4ELi3EEENSA_18smem_ptr_flag_bitsILi16EEENSV_INSB_IJNSC_ILi8EEESJ_EEENSB_IJSJ_SE_EEEEEEEvEENS14_INSA_23SM90_TMA_LOAD_MULTICASTENS16_INS17_ILi3ELi4ELi3EEES1A_NSV_INSB_IJSH_S1B_EEENSB_IJSE_SH_EEEEEEEvEEEENS_8epilogue10collective18CollectiveEpilogueINS1P_23Sm100TmaWarpSpecializedILi4ELi2ELi16ELb1ELb0EEEJSL_NSB_IJNSV_ISH_SE_EENSV_ISJ_SE_EEEEESM_NSB_IJNSB_IJlllEEESE_SX_EEESM_S1Y_NS1P_6fusion15FusionCallbacksIS1T_NS1Z_17LinearCombinationISM_fSM_fLNS_15FloatRoundStyleE2EEESL_S1W_JEEENSA_5SM1004TMEM4LOAD26SM100_TMEM_LOAD_16dp256b4xES15_S1F_NSA_17SM75_U32x4_LDSM_NENSA_21SM90_TMA_STORE_IM2COLES1F_NSA_17SM90_U32x4_STSM_NENSA_39AutoVectorizingCopyWithAssumedAlignmentILi128EEEEEEvvEEEEvNT_6ParamsE) ;  /* 0xffffff6402547950 */ /* 0x000fea0003c3ffff */
        .weak           $__internal_1_$__cuda_sm10x_tcgen05_guardrail_trap_phase_invalid_during_alloc
        .type           $__internal_1_$__cuda_sm10x_tcgen05_guardrail_trap_phase_invalid_during_alloc,@function
        .size           $__internal_1_$__cuda_sm10x_tcgen05_guardrail_trap_phase_invalid_during_alloc,($__internal_2_$__cuda_sm10x_tcgen05_guardrail_trap_unallocated_columns_being_dealloced - $__internal_1_$__cuda_sm10x_tcgen05_guardrail_trap_phase_invalid_during_alloc)
$__internal_1_$__cuda_sm10x_tcgen05_guardrail_trap_phase_invalid_during_alloc:
[----:B------:R-:W-:Y:S05]  /*9ab0*/  BPT.TRAP 0x1 ;  /* 0x000000040000795c */ /* 0x000fea0000300000 */
[----:B------:R-:W-:-:S04]  /*9ac0*/  MOV R3, 0x0 ;  /* 0x0000000000037802 */ /* 0x000fc80000000f00 */
[----:B------:R-:W-:Y:S05]  /*9ad0*/  RET.REL.NODEC R2 `(_ZN7cutlass13device_kernelINS_4conv6kernel13ConvUniversalINS1_16ConvProblemShapeILNS1_8OperatorE1ELi2EEENS1_10collective14CollectiveConvINS1_47MainloopSm100TmaUmmaWarpSpecializedImplicitGemmILS5_1ELi17ELi2ELi1ELi2EN4cute5tupleIJNSA_1CILi2EEENSC_ILi1EEESE_EEEEENSB_IJNSC_ILi64EEENSC_ILi128EEENSB_IJNSC_ILi32EEEEEEEEENS_6half_tESM_NSA_8TiledMMAINSA_8MMA_AtomIJNSA_20SM100_MMA_F16BF16_SSISM_SM_fLi64ELi128ELNSA_4UMMA5MajorE0ELSR_1ELNSQ_7ScaleInE0ELSS_0EEEEEENSA_6LayoutINSB_IJSE_SE_SE_EEENSB_IJNSC_ILi0EEESX_SX_EEEEENSB_IJNSA_10UnderscoreES10_S10_EEEEENS7_6detail27Sm100ImplicitGemmTileTraitsINSA_20SM90_TMA_LOAD_IM2COLENSA_14ComposedLayoutINSA_7SwizzleILi2ELi4ELi3EEENSA_18smem_ptr_flag_bitsILi16EEENSV_INSB_IJNSC_ILi8EEESJ_EEENSB_IJSJ_SE_EEEEEEEvEENS14_INSA_23SM90_TMA_LOAD_MULTICASTENS16_INS17_ILi3ELi4ELi3EEES1A_NSV_INSB_IJSH_S1B_EEENSB_IJSE_SH_EEEEEEEvEEEENS_8epilogue10collective18CollectiveEpilogueINS1P_23Sm100TmaWarpSpecializedILi4ELi2ELi16ELb1ELb0EEEJSL_NSB_IJNSV_ISH_SE_EENSV_ISJ_SE_EEEEESM_NSB_IJNSB_IJlllEEESE_SX_EEESM_S1Y_NS1P_6fusion15FusionCallbacksIS1T_NS1Z_17LinearCombinationISM_fSM_fLNS_15FloatRoundStyleE2EEESL_S1W_JEEENSA_5SM1004TMEM4LOAD26SM100_TMEM_LOAD_16dp256b4xES15_S1F_NSA_17SM75_U32x4_LDSM_NENSA_21SM90_TMA_STORE_IM2COLES1F_NSA_17SM90_U32x4_STSM_NENSA_39AutoVectorizingCopyWithAssumedAlignmentILi128EEEEEEvvEEEEvNT_6ParamsE) ;  /* 0xffffff6402487950 */ /* 0x000fea0003c3ffff */
        .weak           $__internal_2_$__cuda_sm10x_tcgen05_guardrail_trap_unallocated_columns_being_dealloced
        .type           $__internal_2_$__cuda_sm10x_tcgen05_guardrail_trap_unallocated_columns_being_dealloced,@function
        .size           $__internal_2_$__cuda_sm10x_tcgen05_guardrail_trap_unallocated_columns_being_dealloced,(.L_x_213 - $__internal_2_$__cuda_sm10x_tcgen05_guardrail_trap_unallocated_columns_being_dealloced)
$__internal_2_$__cuda_sm10x_tcgen05_guardrail_trap_unallocated_columns_being_dealloced:
[----:B------:R-:W-:Y:S05]  /*9ae0*/  BPT.TRAP 0x1 ;  /* 0x000000040000795c */ /* 0x000fea0000300000 */
[----:B------:R-:W-:-:S04]  /*9af0*/  HFMA2 R3, -RZ, RZ, 0, 0 ;  /* 0x00000000ff037431 */ /* 0x000fc800000001ff */
[----:B------:R-:W-:Y:S05]  /*9b00*/  RET.REL.NODEC R2 `(_ZN7cutlass13device_kernelINS_4conv6kernel13ConvUniversalINS1_16ConvProblemShapeILNS1_8OperatorE1ELi2EEENS1_10collective14CollectiveConvINS1_47MainloopSm100TmaUmmaWarpSpecializedImplicitGemmILS5_1ELi17ELi2ELi1ELi2EN4cute5tupleIJNSA_1CILi2EEENSC_ILi1EEESE_EEEEENSB_IJNSC_ILi64EEENSC_ILi128EEENSB_IJNSC_ILi32EEEEEEEEENS_6half_tESM_NSA_8TiledMMAINSA_8MMA_AtomIJNSA_20SM100_MMA_F16BF16_SSISM_SM_fLi64ELi128ELNSA_4UMMA5MajorE0ELSR_1ELNSQ_7ScaleInE0ELSS_0EEEEEENSA_6LayoutINSB_IJSE_SE_SE_EEENSB_IJNSC_ILi0EEESX_SX_EEEEENSB_IJNSA_10UnderscoreES10_S10_EEEEENS7_6detail27Sm100ImplicitGemmTileTraitsINSA_20SM90_TMA_LOAD_IM2COLENSA_14ComposedLayoutINSA_7SwizzleILi2ELi4ELi3EEENSA_18smem_ptr_flag_bitsILi16EEENSV_INSB_IJNSC_ILi8EEESJ_EEENSB_IJSJ_SE_EEEEEEEvEENS14_INSA_23SM90_TMA_LOAD_MULTICASTENS16_INS17_ILi3ELi4ELi3EEES1A_NSV_INSB_IJSH_S1B_EEENSB_IJSE_SH_EEEEEEEvEEEENS_8epilogue10collective18CollectiveEpilogueINS1P_23Sm100TmaWarpSpecializedILi4ELi2ELi16ELb1ELb0EEEJSL_NSB_IJNSV_ISH_SE_EENSV_ISJ_SE_EEEEESM_NSB_IJNSB_IJlllEEESE_SX_EEESM_S1Y_NS1P_6fusion15FusionCallbacksIS1T_NS1Z_17LinearCombinationISM_fSM_fLNS_15FloatRoundStyleE2EEESL_S1W_JEEENSA_5SM1004TMEM4LOAD26SM100_TMEM_LOAD_16dp256b4xES15_S1F_NSA_17SM75_U32x4_LDSM_NENSA_21SM90_TMA_STORE_IM2COLES1F_NSA_17SM90_U32x4_STSM_NENSA_39AutoVectorizingCopyWithAssumedAlignmentILi128EEEEEEvvEEEEvNT_6ParamsE) ;  /* 0xffffff64023c7950 */ /* 0x000fea0003c3ffff */
.L_x_212:
[----:B------:R-:W-:-:S00]  /*9b10*/  BRA `(.L_x_212) ;  /* 0xfffffffc00fc7947 */ /* 0x000fc0000383ffff */
[----:B------:R-:W-:-:S00]  /*9b20*/  NOP ;  /* 0x0000000000007918 */ /* 0x000fc00000000000 */
        /* <DEDUP_REMOVED lines=13> */
.L_x_213:


//--------------------- .nv.global.init           --------------------------
	.section	.nv.global.init,"aw",@progbits
.nv.global.init:
	.type		$str$29,@object
	.size		$str$29,($str$30 - $str$29)
$str$29:
        /*0000*/ 	.byte	0x28, 0x61, 0x64, 0x64, 0x72, 0x65, 0x73, 0x73, 0x20, 0x26, 0x20, 0x6d, 0x61, 0x73, 0x6b, 0x29
        /*0010*/ 	.byte	0x20, 0x3d, 0x3d, 0x20, 0x30, 0x00
	.type		$str$30,@object
	.size		$str$30,($str$28 - $str$30)
$str$30:
        /*0016*/ 	.byte	0x2f, 0x74, 0x6d, 0x70, 0x2f, 0x63, 0x75, 0x74, 0x6c, 0x61, 0x73, 0x73, 0x5f, 0x73, 0x77, 0x65
        /*0026*/ 	.byte	0x65, 0x70, 0x5f, 0x73, 0x72, 0x63, 0x2f, 0x69, 0x6e, 0x63, 0x6c, 0x75, 0x64, 0x65, 0x2f, 0x63
        /*0036*/ 	.byte	0x75, 0x74, 0x65, 0x2f, 0x70, 0x6f, 0x69, 0x6e, 0x74, 0x65, 0x72, 0x5f, 0x66, 0x6c, 0x61, 0x67
        /*0046*/ 	.byte	0x67, 0x65, 0x64, 0x2e, 0x68, 0x70, 0x70, 0x00
	.type		$str$28,@object
	.size		$str$28,($str$27 - $str$28)
$str$28:
        /*004e*/ 	.byte	0x2f, 0x74, 0x6d, 0x70, 0x2f, 0x63, 0x75, 0x74, 0x6c, 0x61, 0x73, 0x73, 0x5f, 0x73, 0x77, 0x65
        /*005e*/ 	.byte	0x65, 0x70, 0x5f, 0x73, 0x72, 0x63, 0x2f, 0x69, 0x6e, 0x63, 0x6c, 0x75, 0x64, 0x65, 0x2f, 0x63
        /*006e*/ 	.byte	0x75, 0x74, 0x65, 0x2f, 0x61, 0x74, 0x6f, 0x6d, 0x2f, 0x63, 0x6f, 0x70, 0x79, 0x5f, 0x74, 0x72
        /*007e*/ 	.byte	0x61, 0x69, 0x74, 0x73, 0x5f, 0x73, 0x6d, 0x31, 0x30, 0x30, 0x2e, 0x68, 0x70, 0x70, 0x00
	.type		$str$27,@object
	.size		$str$27,(__unnamed_1 - $str$27)
$str$27:
        /*008d*/ 	.byte	0x28, 0x28, 0x75, 0x69, 0x6e, 0x74, 0x33, 0x32, 0x5f, 0x74, 0x28, 0x74, 0x68, 0x72, 0x65, 0x61
        /*009d*/ 	.byte	0x64, 0x49, 0x64, 0x78, 0x2e, 0x78, 0x29, 0x20, 0x2f, 0x20, 0x33, 0x32, 0x29, 0x20, 0x25, 0x20
        /*00ad*/ 	.byte	0x34, 0x29, 0x20, 0x3d, 0x3d, 0x20, 0x28, 0x28, 0x28, 0x74, 0x6d, 0x65, 0x6d, 0x5f, 0x61, 0x64
        /*00bd*/ 	.byte	0x64, 0x72, 0x20, 0x3e, 0x3e, 0x20, 0x31, 0x36, 0x29, 0x20, 0x2f, 0x20, 0x33, 0x32, 0x29, 0x20
        /*00cd*/ 	.byte	0x25, 0x20, 0x34, 0x29, 0x00
	.type		__unnamed_1,@object
	.size		__unnamed_1,(__unnamed_2 - __unnamed_1)
__unnamed_1:
        /*00d2*/ 	.byte	0x61, 0x75, 0x74, 0x6f, 0x20, 0x63, 0x75, 0x74, 0x65, 0x3a, 0x3a, 0x61, 0x73, 0x5f, 0x70, 0x6f
        /* <DEDUP_REMOVED lines=24> */
        /*0262*/ 	.byte	0x3e, 0x3e, 0x3e, 0x5d, 0x00
	.type		__unnamed_2,@object
	.size		__unnamed_2,(.L_2 - __unnamed_2)
__unnamed_2:
        /* <DEDUP_REMOVED lines=46> */
.L_2:


//--------------------- .nv.shared._ZN7cutlass13device_kernelINS_4conv6kernel13ConvUniversalINS1_16ConvProblemShapeILNS1_8OperatorE1ELi2EEENS1_10collective14CollectiveConvINS1_47MainloopSm100TmaUmmaWarpSpecializedImplicitGemmILS5_1ELi17ELi2ELi1ELi2EN4cute5tupleIJNSA_1CILi2EEENSC_ILi1EEESE_EEEEENSB_IJNSC_ILi64EEENSC_ILi128EEENSB_IJNSC_ILi32EEEEEEEEENS_6half_tESM_NSA_8TiledMMAINSA_8MMA_AtomIJNSA_20SM100_MMA_F16BF16_SSISM_SM_fLi64ELi128ELNSA_4UMMA5MajorE0ELSR_1ELNSQ_7ScaleInE0ELSS_0EEEEEENSA_6LayoutINSB_IJSE_SE_SE_EEENSB_IJNSC_ILi0EEESX_SX_EEEEENSB_IJNSA_10UnderscoreES10_S10_EEEEENS7_6detail27Sm100ImplicitGemmTileTraitsINSA_20SM90_TMA_LOAD_IM2COLENSA_14ComposedLayoutINSA_7SwizzleILi2ELi4ELi3EEENSA_18smem_ptr_flag_bitsILi16EEENSV_INSB_IJNSC_ILi8EEESJ_EEENSB_IJSJ_SE_EEEEEEEvEENS14_INSA_23SM90_TMA_LOAD_MULTICASTENS16_INS17_ILi3ELi4ELi3EEES1A_NSV_INSB_IJSH_S1B_EEENSB_IJSE_SH_EEEEEEEvEEEENS_8epilogue10collective18CollectiveEpilogueINS1P_23Sm100TmaWarpSpecializedILi4ELi2ELi16ELb1ELb0EEEJSL_NSB_IJNSV_ISH_SE_EENSV_ISJ_SE_EEEEESM_NSB_IJNSB_IJlllEEESE_SX_EEESM_S1Y_NS1P_6fusion15FusionCallbacksIS1T_NS1Z_17LinearCombinationISM_fSM_fLNS_15FloatRoundStyleE2EEESL_S1W_JEEENSA_5SM1004TMEM4LOAD26SM100_TMEM_LOAD_16dp256b4xES15_S1F_NSA_17SM75_U32x4_LDSM_NENSA_21SM90_TMA_STORE_IM2COLES1F_NSA_17SM90_U32x4_STSM_NENSA_39AutoVectorizingCopyWithAssumedAlignmentILi128EEEEEEvvEEEEvNT_6ParamsE --------------------------
	.section	.nv.shared._ZN7cutlass13device_kernelINS_4conv6kernel13ConvUniversalINS1_16ConvProblemShapeILNS1_8OperatorE1ELi2EEENS1_10collective14CollectiveConvINS1_47MainloopSm100TmaUmmaWarpSpecializedImplicitGemmILS5_1ELi17ELi2ELi1ELi2EN4cute5tupleIJNSA_1CILi2EEENSC_ILi1EEESE_EEEEENSB_IJNSC_ILi64EEENSC_ILi128EEENSB_IJNSC_ILi32EEEEEEEEENS_6half_tESM_NSA_8TiledMMAINSA_8MMA_AtomIJNSA_20SM100_MMA_F16BF16_SSISM_SM_fLi64ELi128ELNSA_4UMMA5MajorE0ELSR_1ELNSQ_7ScaleInE0ELSS_0EEEEEENSA_6LayoutINSB_IJSE_SE_SE_EEENSB_IJNSC_ILi0EEESX_SX_EEEEENSB_IJNSA_10UnderscoreES10_S10_EEEEENS7_6detail27Sm100ImplicitGemmTileTraitsINSA_20SM90_TMA_LOAD_IM2COLENSA_14ComposedLayoutINSA_7SwizzleILi2ELi4ELi3EEENSA_18smem_ptr_flag_bitsILi16EEENSV_INSB_IJNSC_ILi8EEESJ_EEENSB_IJSJ_SE_EEEEEEEvEENS14_INSA_23SM90_TMA_LOAD_MULTICASTENS16_INS17_ILi3ELi4ELi3EEES1A_NSV_INSB_IJSH_S1B_EEENSB_IJSE_SH_EEEEEEEvEEEENS_8epilogue10collective18CollectiveEpilogueINS1P_23Sm100TmaWarpSpecializedILi4ELi2ELi16ELb1ELb0EEEJSL_NSB_IJNSV_ISH_SE_EENSV_ISJ_SE_EEEEESM_NSB_IJNSB_IJlllEEESE_SX_EEESM_S1Y_NS1P_6fusion15FusionCallbacksIS1T_NS1Z_17LinearCombinationISM_fSM_fLNS_15FloatRoundStyleE2EEESL_S1W_JEEENSA_5SM1004TMEM4LOAD26SM100_TMEM_LOAD_16dp256b4xES15_S1F_NSA_17SM75_U32x4_LDSM_NENSA_21SM90_TMA_STORE_IM2COLES1F_NSA_17SM90_U32x4_STSM_NENSA_39AutoVectorizingCopyWithAssumedAlignmentILi128EEEEEEvvEEEEvNT_6ParamsE,"aw",@nobits
	.sectionflags	@""
	.align	16
	.zero		1024


//--------------------- .nv.shared.reserved.0     --------------------------
	.section	.nv.shared.reserved.0,"aw",@nobits
	.weak		__nv_reservedSMEM_offset_0_alias
	.size		__nv_reservedSMEM_offset_0_alias, 0, 64
	.other		__nv_reservedSMEM_offset_0_alias,@"STO_CUDA_RESERVED_SHARED STV_DEFAULT"
__nv_reservedSMEM_offset_0_alias:
	.zero		0
.nv.shared.reserved.0:
	.zero		64
	.weak		__nv_reservedSMEM_tcgen05_partition
	.type		__nv_reservedSMEM_tcgen05_partition,@object
	.size		__nv_reservedSMEM_tcgen05_partition,(.L_0 - __nv_reservedSMEM_tcgen05_partition)
__nv_reservedSMEM_tcgen05_partition:
	.zero		32
.L_0:


//--------------------- .nv.global                --------------------------
	.section	.nv.global,"aw",@nobits
.nv.global:
	.type		_ZN39_INTERNAL_66fa0209_4_k_cu_aaab3e6f_39534cute1_E,@object
	.size		_ZN39_INTERNAL_66fa0209_4_k_cu_aaab3e6f_39534cute1_E,(_ZN39_INTERNAL_66fa0209_4_k_cu_aaab3e6f_39534cuda3std3__45__cpo6cbeginE - _ZN39_INTERNAL_66fa0209_4_k_cu_aaab3e6f_39534cute1_E)
_ZN39_INTERNAL_66fa0209_4_k_cu_aaab3e6f_39534cute1_E:
	.zero		1
	.type		_ZN39_INTERNAL_66fa0209_4_k_cu_aaab3e6f_39534cuda3std3__45__cpo6cbeginE,@object
	.size		_ZN39_INTERNAL_66fa0209_4_k_cu_aaab3e6f_39534cuda3std3__45__cpo6cbeginE,(_ZN39_INTERNAL_66fa0209_4_k_cu_aaab3e6f_39534cuda3std3__48in_placeE - _ZN39_INTERNAL_66fa0209_4_k_cu_aaab3e6f_39534cuda3std3__45__cpo6cbeginE)
_ZN39_INTERNAL_66fa0209_4_k_cu_aaab3e6f_39534cuda3std3__45__cpo6cbeginE:
	.zero		1
	.type		_ZN39_INTERNAL_66fa0209_4_k_cu_aaab3e6f_39534cuda3std3__48in_placeE,@object
	.size		_ZN39_INTERNAL_66fa0209_4_k_cu_aaab3e6f_39534cuda3std3__48in_placeE,(_ZN39_INTERNAL_66fa0209_4_k_cu_aaab3e6f_39534cuda3std6ranges3__45__cpo9iter_moveE - _ZN39_INTERNAL_66fa0209_4_k_cu_aaab3e6f_39534cuda3std3__48in_placeE)
_ZN39_INTERNAL_66fa0209_4_k_cu_aaab3e6f_39534cuda3std3__48in_placeE:
	.zero		1
	.type		_ZN39_INTERNAL_66fa0209_4_k_cu_aaab3e6f_39534cuda3std6ranges3__45__cpo9iter_moveE,@object
	.size		_ZN39_INTERNAL_66fa0209_4_k_cu_aaab3e6f_39534cuda3std6ranges3__45__cpo9iter_moveE,(_ZN39_INTERNAL_66fa0209_4_k_cu_aaab3e6f_39534cuda3std3__45__cpo5beginE - _ZN39_INTERNAL_66fa0209_4_k_cu_aaab3e6f_39534cuda3std6ranges3__45__cpo9iter_moveE)
_ZN39_INTERNAL_66fa0209_4_k_cu_aaab3e6f_39534cuda3std6ranges3__45__cpo9iter_moveE:
	.zero		1
	.type		_ZN39_INTERNAL_66fa0209_4_k_cu_aaab3e6f_39534cuda3std3__45__cpo5beginE,@object
	.size		_ZN39_INTERNAL_66fa0209_4_k_cu_aaab3e6f_39534cuda3std3__45__cpo5beginE,(_ZN39_INTERNAL_66fa0209_4_k_cu_aaab3e6f_39534cuda3std3__441_GLOBAL__N__66fa0209_4_k_cu_aaab3e6f_39536ignoreE - _ZN39_INTERNAL_66fa0209_4_k_cu_aaab3e6f_39534cuda3std3__45__cpo5beginE)
_ZN39_INTERNAL_66fa0209_4_k_cu_aaab3e6f_39534cuda3std3__45__cpo5beginE:
	.zero		1
	.type		_ZN39_INTERNAL_66fa0209_4_k_cu_aaab3e6f_39534cuda3std3__441_GLOBAL__N__66fa0209_4_k_cu_aaab3e6f_39536ignoreE,@object
	.size		_ZN39_INTERNAL_66fa0209_4_k_cu_aaab3e6f_39534cuda3std3__441_GLOBAL__N__66fa0209_4_k_cu_aaab3e6f_39536ignoreE,(_ZN39_INTERNAL_66fa0209_4_k_cu_aaab3e6f_39534cute7productE - _ZN39_INTERNAL_66fa0209_4_k_cu_aaab3e6f_39534cuda3std3__441_GLOBAL__N__66fa0209_4_k_cu_aaab3e6f_39536ignoreE)
_ZN39_INTERNAL_66fa0209_4_k_cu_aaab3e6f_39534cuda3std3__441_GLOBAL__N__66fa0209_4_k_cu_aaab3e6f_39536ignoreE:
	.zero		1
	.type		_ZN39_INTERNAL_66fa0209_4_k_cu_aaab3e6f_39534cute7productE,@object
	.size		_ZN39_INTERNAL_66fa0209_4_k_cu_aaab3e6f_39534cute7productE,(_ZN39_INTERNAL_66fa0209_4_k_cu_aaab3e6f_39534cuda3std3__45__cpo3endE - _ZN39_INTERNAL_66fa0209_4_k_cu_aaab3e6f_39534cute7productE)
_ZN39_INTERNAL_66fa0209_4_k_cu_aaab3e6f_39534cute7productE:
	.zero		1
	.type		_ZN39_INTERNAL_66fa0209_4_k_cu_aaab3e6f_39534cuda3std3__45__cpo3endE,@object
	.size		_ZN39_INTERNAL_66fa0209_4_k_cu_aaab3e6f_39534cuda3std3__45__cpo3endE,(_ZN39_INTERNAL_66fa0209_4_k_cu_aaab3e6f_39534cuda3std3__419piecewise_constructE - _ZN39_INTERNAL_66fa0209_4_k_cu_aaab3e6f_39534cuda3std3__45__cpo3endE)
_ZN39_INTERNAL_66fa0209_4_k_cu_aaab3e6f_39534cuda3std3__45__cpo3endE:
	.zero		1
	.type		_ZN39_INTERNAL_66fa0209_4_k_cu_aaab3e6f_39534cuda3std3__419piecewise_constructE,@object
	.size		_ZN39_INTERNAL_66fa0209_4_k_cu_aaab3e6f_39534cuda3std3__419piecewise_constructE,(_ZN39_INTERNAL_66fa0209_4_k_cu_aaab3e6f_39534cuda3std3__45__cpo4cendE - _ZN39_INTERNAL_66fa0209_4_k_cu_aaab3e6f_39534cuda3std3__419piecewise_constructE)
_ZN39_INTERNAL_66fa0209_4_k_cu_aaab3e6f_39534cuda3std3__419piecewise_constructE:
	.zero		1
	.type		_ZN39_INTERNAL_66fa0209_4_k_cu_aaab3e6f_39534cuda3std3__45__cpo4cendE,@object
	.size		_ZN39_INTERNAL_66fa0209_4_k_cu_aaab3e6f_39534cuda3std3__45__cpo4cendE,(_ZN39_INTERNAL_66fa0209_4_k_cu_aaab3e6f_39534cuda3std6ranges3__45__cpo4swapE - _ZN39_INTERNAL_66fa0209_4_k_cu_aaab3e6f_39534cuda3std3__45__cpo4cendE)
_ZN39_INTERNAL_66fa0209_4_k_cu_aaab3e6f_39534cuda3std3__45__cpo4cendE:
	.zero		1
	.type		_ZN39_INTERNAL_66fa0209_4_k_cu_aaab3e6f_39534cuda3std6ranges3__45__cpo4swapE,@object
	.size		_ZN39_INTERNAL_66fa0209_4_k_cu_aaab3e6f_39534cuda3std6ranges3__45__cpo4swapE,(.L_10 - _ZN39_INTERNAL_66fa0209_4_k_cu_aaab3e6f_39534cuda3std6ranges3__45__cpo4swapE)
_ZN39_INTERNAL_66fa0209_4_k_cu_aaab3e6f_39534cuda3std6ranges3__45__cpo4swapE:
	.zero		1
.L_10:


//--------------------- .nv.constant0._ZN7cutlass13device_kernelINS_4conv6kernel13ConvUniversalINS1_16ConvProblemShapeILNS1_8OperatorE1ELi2EEENS1_10collective14CollectiveConvINS1_47MainloopSm100TmaUmmaWarpSpecializedImplicitGemmILS5_1ELi17ELi2ELi1ELi2EN4cute5tupleIJNSA_1CILi2EEENSC_ILi1EEESE_EEEEENSB_IJNSC_ILi64EEENSC_ILi128EEENSB_IJNSC_ILi32EEEEEEEEENS_6half_tESM_NSA_8TiledMMAINSA_8MMA_AtomIJNSA_20SM100_MMA_F16BF16_SSISM_SM_fLi64ELi128ELNSA_4UMMA5MajorE0ELSR_1ELNSQ_7ScaleInE0ELSS_0EEEEEENSA_6LayoutINSB_IJSE_SE_SE_EEENSB_IJNSC_ILi0EEESX_SX_EEEEENSB_IJNSA_10UnderscoreES10_S10_EEEEENS7_6detail27Sm100ImplicitGemmTileTraitsINSA_20SM90_TMA_LOAD_IM2COLENSA_14ComposedLayoutINSA_7SwizzleILi2ELi4ELi3EEENSA_18smem_ptr_flag_bitsILi16EEENSV_INSB_IJNSC_ILi8EEESJ_EEENSB_IJSJ_SE_EEEEEEEvEENS14_INSA_23SM90_TMA_LOAD_MULTICASTENS16_INS17_ILi3ELi4ELi3EEES1A_NSV_INSB_IJSH_S1B_EEENSB_IJSE_SH_EEEEEEEvEEEENS_8epilogue10collective18CollectiveEpilogueINS1P_23Sm100TmaWarpSpecializedILi4ELi2ELi16ELb1ELb0EEEJSL_NSB_IJNSV_ISH_SE_EENSV_ISJ_SE_EEEEESM_NSB_IJNSB_IJlllEEESE_SX_EEESM_S1Y_NS1P_6fusion15FusionCallbacksIS1T_NS1Z_17LinearCombinationISM_fSM_fLNS_15FloatRoundStyleE2EEESL_S1W_JEEENSA_5SM1004TMEM4LOAD26SM100_TMEM_LOAD_16dp256b4xES15_S1F_NSA_17SM75_U32x4_LDSM_NENSA_21SM90_TMA_STORE_IM2COLES1F_NSA_17SM90_U32x4_STSM_NENSA_39AutoVectorizingCopyWithAssumedAlignmentILi128EEEEEEvvEEEEvNT_6ParamsE --------------------------
	.section	.nv.constant0._ZN7cutlass13device_kernelINS_4conv6kernel13ConvUniversalINS1_16ConvProblemShapeILNS1_8OperatorE1ELi2EEENS1_10collective14CollectiveConvINS1_47MainloopSm100TmaUmmaWarpSpecializedImplicitGemmILS5_1ELi17ELi2ELi1ELi2EN4cute5tupleIJNSA_1CILi2EEENSC_ILi1EEESE_EEEEENSB_IJNSC_ILi64EEENSC_ILi128EEENSB_IJNSC_ILi32EEEEEEEEENS_6half_tESM_NSA_8TiledMMAINSA_8MMA_AtomIJNSA_20SM100_MMA_F16BF16_SSISM_SM_fLi64ELi128ELNSA_4UMMA5MajorE0ELSR_1ELNSQ_7ScaleInE0ELSS_0EEEEEENSA_6LayoutINSB_IJSE_SE_SE_EEENSB_IJNSC_ILi0EEESX_SX_EEEEENSB_IJNSA_10UnderscoreES10_S10_EEEEENS7_6detail27Sm100ImplicitGemmTileTraitsINSA_20SM90_TMA_LOAD_IM2COLENSA_14ComposedLayoutINSA_7SwizzleILi2ELi4ELi3EEENSA_18smem_ptr_flag_bitsILi16EEENSV_INSB_IJNSC_ILi8EEESJ_EEENSB_IJSJ_SE_EEEEEEEvEENS14_INSA_23SM90_TMA_LOAD_MULTICASTENS16_INS17_ILi3ELi4ELi3EEES1A_NSV_INSB_IJSH_S1B_EEENSB_IJSE_SH_EEEEEEEvEEEENS_8epilogue10collective18CollectiveEpilogueINS1P_23Sm100TmaWarpSpecializedILi4ELi2ELi16ELb1ELb0EEEJSL_NSB_IJNSV_ISH_SE_EENSV_ISJ_SE_EEEEESM_NSB_IJNSB_IJlllEEESE_SX_EEESM_S1Y_NS1P_6fusion15FusionCallbacksIS1T_NS1Z_17LinearCombinationISM_fSM_fLNS_15FloatRoundStyleE2EEESL_S1W_JEEENSA_5SM1004TMEM4LOAD26SM100_TMEM_LOAD_16dp256b4xES15_S1F_NSA_17SM75_U32x4_LDSM_NENSA_21SM90_TMA_STORE_IM2COLES1F_NSA_17SM90_U32x4_STSM_NENSA_39AutoVectorizingCopyWithAssumedAlignmentILi128EEEEEEvvEEEEvNT_6ParamsE,"a",@progbits
	.sectionflags	@""
	.align	4
.nv.constant0._ZN7cutlass13device_kernelINS_4conv6kernel13ConvUniversalINS1_16ConvProblemShapeILNS1_8OperatorE1ELi2EEENS1_10collective14CollectiveConvINS1_47MainloopSm100TmaUmmaWarpSpecializedImplicitGemmILS5_1ELi17ELi2ELi1ELi2EN4cute5tupleIJNSA_1CILi2EEENSC_ILi1EEESE_EEEEENSB_IJNSC_ILi64EEENSC_ILi128EEENSB_IJNSC_ILi32EEEEEEEEENS_6half_tESM_NSA_8TiledMMAINSA_8MMA_AtomIJNSA_20SM100_MMA_F16BF16_SSISM_SM_fLi64ELi128ELNSA_4UMMA5MajorE0ELSR_1ELNSQ_7ScaleInE0ELSS_0EEEEEENSA_6LayoutINSB_IJSE_SE_SE_EEENSB_IJNSC_ILi0EEESX_SX_EEEEENSB_IJNSA_10UnderscoreES10_S10_EEEEENS7_6detail27Sm100ImplicitGemmTileTraitsINSA_20SM90_TMA_LOAD_IM2COLENSA_14ComposedLayoutINSA_7SwizzleILi2ELi4ELi3EEENSA_18smem_ptr_flag_bitsILi16EEENSV_INSB_IJNSC_ILi8EEESJ_EEENSB_IJSJ_SE_EEEEEEEvEENS14_INSA_23SM90_TMA_LOAD_MULTICASTENS16_INS17_ILi3ELi4ELi3EEES1A_NSV_INSB_IJSH_S1B_EEENSB_IJSE_SH_EEEEEEEvEEEENS_8epilogue10collective18CollectiveEpilogueINS1P_23Sm100TmaWarpSpecializedILi4ELi2ELi16ELb1ELb0EEEJSL_NSB_IJNSV_ISH_SE_EENSV_ISJ_SE_EEEEESM_NSB_IJNSB_IJlllEEESE_SX_EEESM_S1Y_NS1P_6fusion15FusionCallbacksIS1T_NS1Z_17LinearCombinationISM_fSM_fLNS_15FloatRoundStyleE2EEESL_S1W_JEEENSA_5SM1004TMEM4LOAD26SM100_TMEM_LOAD_16dp256b4xES15_S1F_NSA_17SM75_U32x4_LDSM_NENSA_21SM90_TMA_STORE_IM2COLES1F_NSA_17SM90_U32x4_STSM_NENSA_39AutoVectorizingCopyWithAssumedAlignmentILi128EEEEEEvvEEEEvNT_6ParamsE:
	.zero		2944


//--------------------- SYMBOLS --------------------------

	.type		.nv.reservedSmem.offset0,@object
	.size		.nv.reservedSmem.offset0,0x4
	.type		.nv.reservedSmem.cap,@object
	.size		.nv.reservedSmem.cap,0x4
	.type		__assertfail,@function
